	.target	sm_80

	.elftype	@"ET_EXEC"


//--------------------- .note.nv.tkinfo           --------------------------
	.section	.note.nv.tkinfo,"",@"SHT_NOTE"
	.sectionflags	@"SHF_NOTE_NV_TKINFO"
	.tkinfo
        /*0018*/ 	.word	0x00000002
        /*0030*/ 	.string	""
        /*0030*/ 	.string	"ptxas"
        /*0030*/ 	.string	"Cuda compilation tools, release 13.0, V13.0.88"
        /*0030*/ 	.string	"Build cuda_13.0.r13.0/compiler.36424714_0"
        /*0030*/ 	.string	"-v  -suppress-debug-info  -lineinfo  -arch sm_80 "



//--------------------- .note.nv.cuinfo           --------------------------
	.section	.note.nv.cuinfo,"",@"SHT_NOTE"
	.sectionflags	@"SHF_NOTE_NV_CUINFO"
        /*0018*/ 	.short	0x0002
        /*001a*/ 	.short	0x0050
        /*001c*/ 	.short	0x0082
	.zero		2


//--------------------- .nv.info                  --------------------------
	.section	.nv.info,"",@"SHT_CUDA_INFO"
	.align	4


	//----- nvinfo : EIATTR_REGCOUNT
	.align		4
        /*0000*/ 	.byte	0x04, 0x2f
        /*0002*/ 	.short	(.L_1 - .L_0)
	.align		4
.L_0:
        /*0004*/ 	.word	index@(matmul_kernel)
        /*0008*/ 	.word	0x000000ff


	//----- nvinfo : EIATTR_FRAME_SIZE
	.align		4
.L_1:
        /*000c*/ 	.byte	0x04, 0x11
        /*000e*/ 	.short	(.L_3 - .L_2)
	.align		4
.L_2:
        /*0010*/ 	.word	index@(matmul_kernel)
        /*0014*/ 	.word	0x00000218


	//----- nvinfo : EIATTR_MIN_STACK_SIZE
	.align		4
.L_3:
        /*0018*/ 	.byte	0x04, 0x12
        /*001a*/ 	.short	(.L_5 - .L_4)
	.align		4
.L_4:
        /*001c*/ 	.word	index@(matmul_kernel)
        /*0020*/ 	.word	0x00000218
.L_5:


//--------------------- .nv.info.matmul_kernel    --------------------------
	.section	.nv.info.matmul_kernel,"",@"SHT_CUDA_INFO"
	.sectionflags	@""
	.align	4


	//----- nvinfo : EIATTR_CUDA_API_VERSION
	.align		4
        /*0000*/ 	.byte	0x04, 0x37
        /*0002*/ 	.short	(.L_7 - .L_6)
.L_6:
        /*0004*/ 	.word	0x00000082


	//----- nvinfo : EIATTR_SW2861232_WAR
	.align		4
.L_7:
        /*0008*/ 	.byte	0x01, 0x35
	.zero		2


	//----- nvinfo : EIATTR_PARAM_CBANK
	.align		4
        /*000c*/ 	.byte	0x04, 0x0a
        /*000e*/ 	.short	(.L_9 - .L_8)
	.align		4
.L_8:
        /*0010*/ 	.word	index@(.nv.constant0.matmul_kernel)
        /*0014*/ 	.short	0x0160
        /*0016*/ 	.short	0x0050


	//----- nvinfo : EIATTR_CBANK_PARAM_SIZE
	.align		4
.L_9:
        /*0018*/ 	.byte	0x03, 0x19
        /*001a*/ 	.short	0x0050


	//----- nvinfo : EIATTR_KPARAM_INFO
	.align		4
        /*001c*/ 	.byte	0x04, 0x17
        /*001e*/ 	.short	(.L_11 - .L_10)
.L_10:
        /*0020*/ 	.word	0x00000000
        /*0024*/ 	.short	0x000d
        /*0026*/ 	.short	0x0048
        /*0028*/ 	.byte	0x00, 0xf4, 0x21, 0x00


	//----- nvinfo : EIATTR_KPARAM_INFO
	.align		4
.L_11:
        /*002c*/ 	.byte	0x04, 0x17
        /*002e*/ 	.short	(.L_13 - .L_12)
.L_12:
        /*0030*/ 	.word	0x00000000
        /*0034*/ 	.short	0x000c
        /*0036*/ 	.short	0x0040
        /*0038*/ 	.byte	0x00, 0xf4, 0x21, 0x00


	//----- nvinfo : EIATTR_KPARAM_INFO
	.align		4
.L_13:
        /*003c*/ 	.byte	0x04, 0x17
        /*003e*/ 	.short	(.L_15 - .L_14)
.L_14:
        /*0040*/ 	.word	0x00000000
        /*0044*/ 	.short	0x000b
        /*0046*/ 	.short	0x0038
        /*0048*/ 	.byte	0x00, 0xf0, 0x11, 0x00


	//----- nvinfo : EIATTR_KPARAM_INFO
	.align		4
.L_15:
        /*004c*/ 	.byte	0x04, 0x17
        /*004e*/ 	.short	(.L_17 - .L_16)
.L_16:
        /*0050*/ 	.word	0x00000000
        /*0054*/ 	.short	0x000a
        /*0056*/ 	.short	0x0034
        /*0058*/ 	.byte	0x00, 0xf0, 0x11, 0x00


	//----- nvinfo : EIATTR_KPARAM_INFO
	.align		4
.L_17:
        /*005c*/ 	.byte	0x04, 0x17
        /*005e*/ 	.short	(.L_19 - .L_18)
.L_18:
        /*0060*/ 	.word	0x00000000
        /*0064*/ 	.short	0x0009
        /*0066*/ 	.short	0x0030
        /*0068*/ 	.byte	0x00, 0xf0, 0x11, 0x00


	//----- nvinfo : EIATTR_KPARAM_INFO
	.align		4
.L_19:
        /*006c*/ 	.byte	0x04, 0x17
        /*006e*/ 	.short	(.L_21 - .L_20)
.L_20:
        /*0070*/ 	.word	0x00000000
        /*0074*/ 	.short	0x0008
        /*0076*/ 	.short	0x002c
        /*0078*/ 	.byte	0x00, 0xf0, 0x11, 0x00


	//----- nvinfo : EIATTR_KPARAM_INFO
	.align		4
.L_21:
        /*007c*/ 	.byte	0x04, 0x17
        /*007e*/ 	.short	(.L_23 - .L_22)
.L_22:
        /*0080*/ 	.word	0x00000000
        /*0084*/ 	.short	0x0007
        /*0086*/ 	.short	0x0028
        /*0088*/ 	.byte	0x00, 0xf0, 0x11, 0x00


	//----- nvinfo : EIATTR_KPARAM_INFO
	.align		4
.L_23:
        /*008c*/ 	.byte	0x04, 0x17
        /*008e*/ 	.short	(.L_25 - .L_24)
.L_24:
        /*0090*/ 	.word	0x00000000
        /*0094*/ 	.short	0x0006
        /*0096*/ 	.short	0x0024
        /*0098*/ 	.byte	0x00, 0xf0, 0x11, 0x00


	//----- nvinfo : EIATTR_KPARAM_INFO
	.align		4
.L_25:
        /*009c*/ 	.byte	0x04, 0x17
        /*009e*/ 	.short	(.L_27 - .L_26)
.L_26:
        /*00a0*/ 	.word	0x00000000
        /*00a4*/ 	.short	0x0005
        /*00a6*/ 	.short	0x0020
        /*00a8*/ 	.byte	0x00, 0xf0, 0x11, 0x00


	//----- nvinfo : EIATTR_KPARAM_INFO
	.align		4
.L_27:
        /*00ac*/ 	.byte	0x04, 0x17
        /*00ae*/ 	.short	(.L_29 - .L_28)
.L_28:
        /*00b0*/ 	.word	0x00000000
        /*00b4*/ 	.short	0x0004
        /*00b6*/ 	.short	0x001c
        /*00b8*/ 	.byte	0x00, 0xf0, 0x11, 0x00


	//----- nvinfo : EIATTR_KPARAM_INFO
	.align		4
.L_29:
        /*00bc*/ 	.byte	0x04, 0x17
        /*00be*/ 	.short	(.L_31 - .L_30)
.L_30:
        /*00c0*/ 	.word	0x00000000
        /*00c4*/ 	.short	0x0003
        /*00c6*/ 	.short	0x0018
        /*00c8*/ 	.byte	0x00, 0xf0, 0x11, 0x00


	//----- nvinfo : EIATTR_KPARAM_INFO
	.align		4
.L_31:
        /*00cc*/ 	.byte	0x04, 0x17
        /*00ce*/ 	.short	(.L_33 - .L_32)
.L_32:
        /*00d0*/ 	.word	0x00000000
        /*00d4*/ 	.short	0x0002
        /*00d6*/ 	.short	0x0010
        /*00d8*/ 	.byte	0x00, 0xf4, 0x21, 0x00


	//----- nvinfo : EIATTR_KPARAM_INFO
	.align		4
.L_33:
        /*00dc*/ 	.byte	0x04, 0x17
        /*00de*/ 	.short	(.L_35 - .L_34)
.L_34:
        /*00e0*/ 	.word	0x00000000
        /*00e4*/ 	.short	0x0001
        /*00e6*/ 	.short	0x0008
        /*00e8*/ 	.byte	0x00, 0xf4, 0x21, 0x00


	//----- nvinfo : EIATTR_KPARAM_INFO
	.align		4
.L_35:
        /*00ec*/ 	.byte	0x04, 0x17
        /*00ee*/ 	.short	(.L_37 - .L_36)
.L_36:
        /*00f0*/ 	.word	0x00000000
        /*00f4*/ 	.short	0x0000
        /*00f6*/ 	.short	0x0000
        /*00f8*/ 	.byte	0x00, 0xf4, 0x21, 0x00


	//----- nvinfo : EIATTR_MAXREG_COUNT
	.align		4
.L_37:
        /*00fc*/ 	.byte	0x03, 0x1b
        /*00fe*/ 	.short	0x00ff


	//----- nvinfo : EIATTR_NUM_BARRIERS
	.align		4
        /*0100*/ 	.byte	0x02, 0x4c
        /*0102*/ 	.byte	0x01
	.zero		1


	//----- nvinfo : EIATTR_ANNOTATIONS
	.align		4
        /*0104*/ 	.byte	0x04, 0x55
        /*0106*/ 	.short	(.L_39 - .L_38)


	//   ....[0]....
.L_38:
        /*0108*/ 	.word	0x00000001
        /*010c*/ 	.byte	0x90, 0x05, 0x00, 0x00, 0x01, 0x00, 0x00, 0x00, 0xd0, 0x19, 0x00, 0x00, 0x01, 0x00, 0x00, 0x00
        /* <DEDUP_REMOVED lines=71> */
        /*058c*/ 	.byte	0x30, 0x53, 0x00, 0x00, 0x01, 0x00, 0x00, 0x00, 0xf0, 0x59, 0x00, 0x00


	//----- nvinfo : EIATTR_MERCURY_ISA_VERSION
	.align		4
.L_39:
        /*0598*/ 	.byte	0x03, 0x5f
        /*059a*/ 	.short	0x0000


	//----- nvinfo : EIATTR_EXIT_INSTR_OFFSETS
	.align		4
        /*059c*/ 	.byte	0x04, 0x1c
        /*059e*/ 	.short	(.L_41 - .L_40)


	//   ....[0]....
.L_40:
        /*05a0*/ 	.word	0x000085e0


	//   ....[1]....
        /*05a4*/ 	.word	0x00008610


	//----- nvinfo : EIATTR_REQNTID
	.align		4
.L_41:
        /*05a8*/ 	.byte	0x04, 0x10
        /*05aa*/ 	.short	(.L_43 - .L_42)
.L_42:
        /*05ac*/ 	.word	0x00000080
        /*05b0*/ 	.word	0x00000001
        /*05b4*/ 	.word	0x00000001
.L_43:


//--------------------- .nv.callgraph             --------------------------
	.section	.nv.callgraph,"",@"SHT_CUDA_CALLGRAPH"
	.align	4
	.sectionentsize	8
	.align		4
        /*0000*/ 	.word	0x00000000
	.align		4
        /*0004*/ 	.word	0xffffffff
	.align		4
        /*0008*/ 	.word	0x00000000
	.align		4
        /*000c*/ 	.word	0xfffffffe
	.align		4
        /*0010*/ 	.word	0x00000000
	.align		4
        /*0014*/ 	.word	0xfffffffd
	.align		4
        /*0018*/ 	.word	0x00000000
	.align		4
        /*001c*/ 	.word	0xfffffffc


//--------------------- .nv.rel.action            --------------------------
	.section	.nv.rel.action,"",@"SHT_CUDA_RELOCINFO"
	.align	8
	.sectionentsize	8
        /*0000*/ 	.byte	0x73, 0x00, 0x00, 0x00, 0x00, 0x00, 0x00, 0x00, 0x00, 0x00, 0x00, 0x11, 0x25, 0x00, 0x05, 0x36


//--------------------- .nv.constant0.matmul_kernel --------------------------
	.section	.nv.constant0.matmul_kernel,"a",@progbits
	.sectionflags	@""
	.align	4
.nv.constant0.matmul_kernel:
	.zero		432


//--------------------- .text.matmul_kernel       --------------------------
	.section	.text.matmul_kernel,"ax",@progbits
	.sectioninfo	@"SHI_REGISTERS=255"
	.align	128
        .global         matmul_kernel
        .type           matmul_kernel,@function
        .size           matmul_kernel,(.L_x_5 - matmul_kernel)
        .other          matmul_kernel,@"STO_CUDA_ENTRY STV_DEFAULT"
matmul_kernel:
.text.matmul_kernel:
[----:B------:R-:W-:Y:S02]  /*0000*/  IMAD.MOV.U32 R1, RZ, RZ, c[0x0][0x28] ;  /* 0x00000a00ff017624 */ /* 0x000fe400078e00ff */
[----:B------:R-:W-:Y:S01]  /*0010*/  IMAD.MOV.U32 R0, RZ, RZ, c[0x0][0x17c] ;  /* 0x00005f00ff007624 */ /* 0x000fe200078e00ff */
[----:B------:R-:W0:Y:S01]  /*0020*/  S2R R5, SR_CTAID.X ;  /* 0x0000000000057919 */ /* 0x000e220000002500 */
[----:B------:R-:W-:Y:S01]  /*0030*/  ULDC.64 UR4, c[0x0][0x118] ;  /* 0x0000460000047ab9 */ /* 0x000fe20000000a00 */
[----:B------:R-:W-:Y:S02]  /*0040*/  IADD3 R1, R1, -0x218, RZ ;  /* 0xfffffde801017810 */ /* 0x000fe40007ffe0ff */
[----:B------:R-:W-:Y:S01]  /*0050*/  IADD3 R0, R0, 0x3f, RZ ;  /* 0x0000003f00007810 */ /* 0x000fe20007ffe0ff */
[----:B------:R-:W1:Y:S03]  /*0060*/  S2R R36, SR_TID.X ;  /* 0x0000000000247919 */ /* 0x000e660000002100 */
[----:B------:R-:W-:-:S04]  /*0070*/  SHF.R.S32.HI R3, RZ, 0x1f, R0 ;  /* 0x0000001fff037819 */ /* 0x000fc80000011400 */
[----:B------:R-:W-:-:S04]  /*0080*/  LEA.HI R3, R3, R0, RZ, 0x6 ;  /* 0x0000000003037211 */ /* 0x000fc800078f30ff */
[----:B------:R-:W-:-:S05]  /*0090*/  SHF.R.S32.HI R3, RZ, 0x6, R3 ;  /* 0x00000006ff037819 */ /* 0x000fca0000011403 */
[----:B------:R-:W-:Y:S01]  /*00a0*/  IMAD.SHL.U32 R4, R3, 0x8, RZ ;  /* 0x0000000803047824 */ /* 0x000fe200078e00ff */
[----:B0-----:R-:W-:-:S04]  /*00b0*/  IABS R8, R5 ;  /* 0x0000000500087213 */ /* 0x001fc80000000000 */
[-C--:B------:R-:W-:Y:S02]  /*00c0*/  IABS R7, R4.reuse ;  /* 0x0000000400077213 */ /* 0x080fe40000000000 */
[----:B------:R-:W-:Y:S02]  /*00d0*/  IABS R10, R4 ;  /* 0x00000004000a7213 */ /* 0x000fe40000000000 */
[----:B------:R-:W0:Y:S01]  /*00e0*/  I2F.RP R0, R7 ;  /* 0x0000000700007306 */ /* 0x000e220000209400 */
[C---:B-1----:R-:W-:Y:S02]  /*00f0*/  LOP3.LUT R35, R36.reuse, 0x7f, RZ, 0xc0, !PT ;  /* 0x0000007f24237812 */ /* 0x042fe400078ec0ff */
[----:B------:R-:W-:-:S05]  /*0100*/  LOP3.LUT R16, R36, 0x60, RZ, 0xc0, !PT ;  /* 0x0000006024107812 */ /* 0x000fca00078ec0ff */
[----:B0-----:R-:W0:Y:S02]  /*0110*/  MUFU.RCP R0, R0 ;  /* 0x0000000000007308 */ /* 0x001e240000001000 */
[----:B0-----:R-:W-:Y:S01]  /*0120*/  IADD3 R2, R0, 0xffffffe, RZ ;  /* 0x0ffffffe00027810 */ /* 0x001fe20007ffe0ff */
[----:B------:R-:W-:-:S05]  /*0130*/  IMAD.MOV R0, RZ, RZ, -R10 ;  /* 0x000000ffff007224 */ /* 0x000fca00078e0a0a */
[----:B------:R0:W1:Y:S02]  /*0140*/  F2I.FTZ.U32.TRUNC.NTZ R3, R2 ;  /* 0x0000000200037305 */ /* 0x000064000021f000 */
[----:B0-----:R-:W-:Y:S02]  /*0150*/  IMAD.MOV.U32 R2, RZ, RZ, RZ ;  /* 0x000000ffff027224 */ /* 0x001fe400078e00ff */
[----:B-1----:R-:W-:-:S04]  /*0160*/  IMAD.MOV R6, RZ, RZ, -R3 ;  /* 0x000000ffff067224 */ /* 0x002fc800078e0a03 */
[----:B------:R-:W-:Y:S02]  /*0170*/  IMAD R9, R6, R7, RZ ;  /* 0x0000000706097224 */ /* 0x000fe400078e02ff */
[----:B------:R-:W-:Y:S02]  /*0180*/  IMAD.MOV.U32 R6, RZ, RZ, R8 ;  /* 0x000000ffff067224 */ /* 0x000fe400078e0008 */
[----:B------:R-:W-:-:S06]  /*0190*/  IMAD.HI.U32 R3, R3, R9, R2 ;  /* 0x0000000903037227 */ /* 0x000fcc00078e0002 */
[----:B------:R-:W-:-:S04]  /*01a0*/  IMAD.HI.U32 R3, R3, R6, RZ ;  /* 0x0000000603037227 */ /* 0x000fc800078e00ff */
[----:B------:R-:W-:-:S05]  /*01b0*/  IMAD R0, R3, R0, R6 ;  /* 0x0000000003007224 */ /* 0x000fca00078e0206 */
[----:B------:R-:W-:-:S13]  /*01c0*/  ISETP.GT.U32.AND P1, PT, R7, R0, PT ;  /* 0x000000000700720c */ /* 0x000fda0003f24070 */
[----:B------:R-:W-:Y:S01]  /*01d0*/  @!P1 IMAD.IADD R0, R0, 0x1, -R7 ;  /* 0x0000000100009824 */ /* 0x000fe200078e0a07 */
[----:B------:R-:W-:Y:S02]  /*01e0*/  @!P1 IADD3 R3, R3, 0x1, RZ ;  /* 0x0000000103039810 */ /* 0x000fe40007ffe0ff */
[----:B------:R-:W-:Y:S02]  /*01f0*/  ISETP.NE.AND P1, PT, R4, RZ, PT ;  /* 0x000000ff0400720c */ /* 0x000fe40003f25270 */
[----:B------:R-:W-:Y:S02]  /*0200*/  ISETP.GE.U32.AND P0, PT, R0, R7, PT ;  /* 0x000000070000720c */ /* 0x000fe40003f06070 */
[----:B------:R-:W-:-:S04]  /*0210*/  LOP3.LUT R0, R5, R4, RZ, 0x3c, !PT ;  /* 0x0000000405007212 */ /* 0x000fc800078e3cff */
[----:B------:R-:W-:Y:S01]  /*0220*/  ISETP.GE.AND P2, PT, R0, RZ, PT ;  /* 0x000000ff0000720c */ /* 0x000fe20003f46270 */
[----:B------:R-:W-:-:S05]  /*0230*/  IMAD.MOV.U32 R0, RZ, RZ, c[0x0][0x178] ;  /* 0x00005e00ff007624 */ /* 0x000fca00078e00ff */
[----:B------:R-:W-:Y:S02]  /*0240*/  IADD3 R0, R0, 0xff, RZ ;  /* 0x000000ff00007810 */ /* 0x000fe40007ffe0ff */
[----:B------:R-:W-:-:S05]  /*0250*/  @P0 IADD3 R3, R3, 0x1, RZ ;  /* 0x0000000103030810 */ /* 0x000fca0007ffe0ff */
[----:B------:R-:W-:Y:S01]  /*0260*/  IMAD.MOV.U32 R2, RZ, RZ, R3 ;  /* 0x000000ffff027224 */ /* 0x000fe200078e0003 */
[----:B------:R-:W-:-:S03]  /*0270*/  SHF.R.S32.HI R3, RZ, 0x1f, R0 ;  /* 0x0000001fff037819 */ /* 0x000fc60000011400 */
[----:B------:R-:W-:Y:S01]  /*0280*/  @!P2 IMAD.MOV R2, RZ, RZ, -R2 ;  /* 0x000000ffff02a224 */ /* 0x000fe200078e0a02 */
[----:B------:R-:W-:Y:S02]  /*0290*/  @!P1 LOP3.LUT R2, RZ, R4, RZ, 0x33, !PT ;  /* 0x00000004ff029212 */ /* 0x000fe400078e33ff */
[----:B------:R-:W-:-:S03]  /*02a0*/  LEA.HI R3, R3, R0, RZ, 0x8 ;  /* 0x0000000003037211 */ /* 0x000fc600078f40ff */
[----:B------:R-:W-:Y:S02]  /*02b0*/  IMAD.SHL.U32 R8, R2, 0x8, RZ ;  /* 0x0000000802087824 */ /* 0x000fe400078e00ff */
[----:B------:R-:W-:-:S03]  /*02c0*/  IMAD.MOV R2, RZ, RZ, -R2 ;  /* 0x000000ffff027224 */ /* 0x000fc600078e0a02 */
[----:B------:R-:W-:Y:S01]  /*02d0*/  LEA.HI.SX32 R3, R3, -R8, 0x18 ;  /* 0x8000000803037211 */ /* 0x000fe200078fc2ff */
[----:B------:R-:W-:-:S03]  /*02e0*/  IMAD R4, R4, R2, R5 ;  /* 0x0000000204047224 */ /* 0x000fc600078e0205 */
[----:B------:R-:W-:Y:S02]  /*02f0*/  IMNMX R11, R3, 0x8, PT ;  /* 0x00000008030b7817 */ /* 0x000fe40003800200 */
[----:B------:R-:W-:Y:S02]  /*0300*/  IABS R9, R4 ;  /* 0x0000000400097213 */ /* 0x000fe40000000000 */
[----:B------:R-:W-:-:S04]  /*0310*/  IABS R7, R11 ;  /* 0x0000000b00077213 */ /* 0x000fc80000000000 */
[----:B------:R-:W0:Y:S08]  /*0320*/  I2F.RP R0, R7 ;  /* 0x0000000700007306 */ /* 0x000e300000209400 */
[----:B0-----:R-:W0:Y:S02]  /*0330*/  MUFU.RCP R0, R0 ;  /* 0x0000000000007308 */ /* 0x001e240000001000 */
[----:B0-----:R-:W-:-:S06]  /*0340*/  IADD3 R3, R0, 0xffffffe, RZ ;  /* 0x0ffffffe00037810 */ /* 0x001fcc0007ffe0ff */
[----:B------:R-:W0:Y:S02]  /*0350*/  F2I.FTZ.U32.TRUNC.NTZ R3, R3 ;  /* 0x0000000300037305 */ /* 0x000e24000021f000 */
[----:B0-----:R-:W-:-:S04]  /*0360*/  IMAD.MOV R6, RZ, RZ, -R3 ;  /* 0x000000ffff067224 */ /* 0x001fc800078e0a03 */
[----:B------:R-:W-:Y:S01]  /*0370*/  IMAD.MOV.U32 R2, RZ, RZ, R6 ;  /* 0x000000ffff027224 */ /* 0x000fe200078e0006 */
[----:B------:R-:W-:-:S03]  /*0380*/  IABS R6, R11 ;  /* 0x0000000b00067213 */ /* 0x000fc60000000000 */
[----:B------:R-:W-:Y:S02]  /*0390*/  IMAD R5, R2, R7, RZ ;  /* 0x0000000702057224 */ /* 0x000fe400078e02ff */
[----:B------:R-:W-:Y:S02]  /*03a0*/  IMAD.MOV.U32 R2, RZ, RZ, RZ ;  /* 0x000000ffff027224 */ /* 0x000fe400078e00ff */
[----:B------:R-:W-:Y:S02]  /*03b0*/  IMAD.MOV R0, RZ, RZ, -R6 ;  /* 0x000000ffff007224 */ /* 0x000fe400078e0a06 */
[----:B------:R-:W-:-:S04]  /*03c0*/  IMAD.HI.U32 R2, R3, R5, R2 ;  /* 0x0000000503027227 */ /* 0x000fc800078e0002 */
[----:B------:R-:W-:Y:S02]  /*03d0*/  IMAD.MOV.U32 R6, RZ, RZ, c[0x0][0x180] ;  /* 0x00006000ff067624 */ /* 0x000fe400078e00ff */
[----:B------:R-:W-:-:S03]  /*03e0*/  IMAD.HI.U32 R2, R2, R9, RZ ;  /* 0x0000000902027227 */ /* 0x000fc600078e00ff */
[----:B------:R-:W-:Y:S01]  /*03f0*/  IADD3 R6, R6, 0x1f, RZ ;  /* 0x0000001f06067810 */ /* 0x000fe20007ffe0ff */
[----:B------:R-:W-:-:S05]  /*0400*/  IMAD R0, R2, R0, R9 ;  /* 0x0000000002007224 */ /* 0x000fca00078e0209 */
[----:B------:R-:W-:-:S13]  /*0410*/  ISETP.GT.U32.AND P1, PT, R7, R0, PT ;  /* 0x000000000700720c */ /* 0x000fda0003f24070 */
[----:B------:R-:W-:Y:S01]  /*0420*/  @!P1 IMAD.IADD R0, R0, 0x1, -R7 ;  /* 0x0000000100009824 */ /* 0x000fe200078e0a07 */
[----:B------:R-:W-:Y:S02]  /*0430*/  @!P1 IADD3 R2, R2, 0x1, RZ ;  /* 0x0000000102029810 */ /* 0x000fe40007ffe0ff */
[----:B------:R-:W-:Y:S02]  /*0440*/  ISETP.NE.AND P1, PT, R11, RZ, PT ;  /* 0x000000ff0b00720c */ /* 0x000fe40003f25270 */
[----:B------:R-:W-:Y:S02]  /*0450*/  ISETP.GE.U32.AND P0, PT, R0, R7, PT ;  /* 0x000000070000720c */ /* 0x000fe40003f06070 */
[----:B------:R-:W-:-:S04]  /*0460*/  LOP3.LUT R0, R4, R11, RZ, 0x3c, !PT ;  /* 0x0000000b04007212 */ /* 0x000fc800078e3cff */
[----:B------:R-:W-:-:S07]  /*0470*/  ISETP.GE.AND P2, PT, R0, RZ, PT ;  /* 0x000000ff0000720c */ /* 0x000fce0003f46270 */
[----:B------:R-:W-:Y:S02]  /*0480*/  @P0 IADD3 R2, R2, 0x1, RZ ;  /* 0x0000000102020810 */ /* 0x000fe40007ffe0ff */
[----:B------:R-:W-:-:S04]  /*0490*/  ISETP.GT.AND P0, PT, R6, 0x1f, PT ;  /* 0x0000001f0600780c */ /* 0x000fc80003f04270 */
[----:B------:R-:W-:Y:S01]  /*04a0*/  @!P2 IMAD.MOV R2, RZ, RZ, -R2 ;  /* 0x000000ffff02a224 */ /* 0x000fe200078e0a02 */
[----:B------:R-:W-:-:S05]  /*04b0*/  @!P1 LOP3.LUT R2, RZ, R11, RZ, 0x33, !PT ;  /* 0x0000000bff029212 */ /* 0x000fca00078e33ff */
[----:B------:R-:W-:Y:S02]  /*04c0*/  IMAD.MOV R0, RZ, RZ, -R2 ;  /* 0x000000ffff007224 */ /* 0x000fe400078e0a02 */
[----:B------:R-:W-:Y:S02]  /*04d0*/  IMAD.SHL.U32 R224, R2, 0x40, RZ ;  /* 0x0000004002e07824 */ /* 0x000fe400078e00ff */
[----:B------:R-:W-:-:S04]  /*04e0*/  IMAD R0, R11, R0, R4 ;  /* 0x000000000b007224 */ /* 0x000fc800078e0204 */
[----:B------:R-:W-:-:S04]  /*04f0*/  IMAD.IADD R0, R8, 0x1, R0 ;  /* 0x0000000108007824 */ /* 0x000fc800078e0200 */
[----:B------:R-:W-:Y:S02]  /*0500*/  IMAD R228, R0, 0x100, R35 ;  /* 0x0000010000e47824 */ /* 0x000fe400078e0223 */
[----:B------:R-:W-:-:S03]  /*0510*/  IMAD.MOV.U32 R0, RZ, RZ, c[0x0][0x180] ;  /* 0x00006000ff007624 */ /* 0x000fc600078e00ff */
[----:B------:R-:W-:Y:S01]  /*0520*/  IADD3 R244, R228, 0x80, RZ ;  /* 0x00000080e4f47810 */ /* 0x000fe20007ffe0ff */
[----:B------:R-:W-:Y:S05]  /*0530*/  @P0 BRA `(.L_x_0) ;  /* 0x0000023000000947 */ /* 0x000fea0003800000 */
[----:B------:R-:W-:Y:S01]  /*0540*/  IMAD.SHL.U32 R0, R36, 0x100, RZ ;  /* 0x0000010024007824 */ /* 0x000fe200078e00ff */
[----:B------:R-:W-:Y:S01]  /*0550*/  CS2R R8, SRZ ;  /* 0x0000000000087805 */ /* 0x000fe2000001ff00 */
[----:B------:R-:W-:Y:S01]  /*0560*/  CS2R R10, SRZ ;  /* 0x00000000000a7805 */ /* 0x000fe2000001ff00 */
[----:B------:R-:W-:Y:S01]  /*0570*/  CS2R R4, SRZ ;  /* 0x0000000000047805 */ /* 0x000fe2000001ff00 */
[----:B------:R-:W-:Y:S01]  /*0580*/  CS2R R6, SRZ ;  /* 0x0000000000067805 */ /* 0x000fe2000001ff00 */
[----:B------:R0:W-:Y:S01]  /*0590*/  STL [R1+0x1f4], R0 ;  /* 0x0001f40001007387 */ /* 0x0001e20000100800 */
[----:B------:R-:W-:Y:S01]  /*05a0*/  CS2R R12, SRZ ;  /* 0x00000000000c7805 */ /* 0x000fe2000001ff00 */
        /* <DEDUP_REMOVED lines=27> */
[----:B------:R-:W-:Y:S05]  /*0760*/  BRA `(.L_x_1) ;  /* 0x0000528000007947 */ /* 0x000fea0003800000 */
.L_x_0:
[----:B------:R-:W-:Y:S01]  /*0770*/  IABS R10, c[0x0][0x178] ;  /* 0x00005e00000a7a13 */ /* 0x000fe20000000000 */
[----:B------:R-:W-:Y:S01]  /*0780*/  IMAD.SHL.U32 R186, R36, 0x2, RZ ;  /* 0x0000000224ba7824 */ /* 0x000fe200078e00ff */
[----:B------:R-:W-:Y:S01]  /*0790*/  IABS R22, c[0x0][0x17c] ;  /* 0x00005f0000167a13 */ /* 0x000fe20000000000 */
[----:B------:R-:W-:Y:S01]  /*07a0*/  IMAD.SHL.U32 R185, R35, 0x2, RZ ;  /* 0x0000000223b97824 */ /* 0x000fe200078e00ff */
[----:B------:R-:W0:Y:S01]  /*07b0*/  I2F.RP R7, R10 ;  /* 0x0000000a00077306 */ /* 0x000e220000209400 */
[----:B------:R-:W-:Y:S01]  /*07c0*/  IABS R8, R244 ;  /* 0x000000f400087213 */ /* 0x000fe20000000000 */
[----:B------:R-:W-:Y:S01]  /*07d0*/  IMAD.MOV.U32 R246, RZ, RZ, c[0x0][0x188] ;  /* 0x00006200fff67624 */ /* 0x000fe200078e00ff */
[----:B------:R-:W-:Y:S01]  /*07e0*/  IABS R11, R228 ;  /* 0x000000e4000b7213 */ /* 0x000fe20000000000 */
[----:B------:R-:W-:Y:S01]  /*07f0*/  CS2R R48, SRZ ;  /* 0x0000000000307805 */ /* 0x000fe2000001ff00 */
[----:B------:R-:W-:Y:S01]  /*0800*/  LEA.HI R26, R16, R224, RZ, 0x1b ;  /* 0x000000e0101a7211 */ /* 0x000fe200078fd8ff */
[----:B------:R-:W-:Y:S01]  /*0810*/  IMAD R169, R246, 0x1f, RZ ;  /* 0x0000001ff6a97824 */ /* 0x000fe200078e02ff */
[----:B------:R-:W-:Y:S01]  /*0820*/  ISETP.GE.AND P6, PT, R244, RZ, PT ;  /* 0x000000fff400720c */ /* 0x000fe20003fc6270 */
[----:B------:R-:W1:Y:S01]  /*0830*/  I2F.RP R4, R22 ;  /* 0x0000001600047306 */ /* 0x000e620000209400 */
[----:B------:R-:W-:Y:S01]  /*0840*/  IADD3 R12, R26, 0x3c, RZ ;  /* 0x0000003c1a0c7810 */ /* 0x000fe20007ffe0ff */
[----:B------:R-:W-:Y:S01]  /*0850*/  IMAD R87, R246, 0x1e, RZ ;  /* 0x0000001ef6577824 */ /* 0x000fe200078e02ff */
[----:B------:R-:W-:Y:S01]  /*0860*/  IADD3 R15, R26, 0x34, RZ ;  /* 0x000000341a0f7810 */ /* 0x000fe20007ffe0ff */
[----:B------:R-:W-:Y:S01]  /*0870*/  IMAD R85, R246, 0x1d, RZ ;  /* 0x0000001df6557824 */ /* 0x000fe200078e02ff */
[----:B------:R-:W-:Y:S01]  /*0880*/  IADD3 R14, R26, 0x38, RZ ;  /* 0x000000381a0e7810 */ /* 0x000fe20007ffe0ff */
[C---:B------:R-:W-:Y:S01]  /*0890*/  IMAD R83, R246.reuse, 0x1c, RZ ;  /* 0x0000001cf6537824 */ /* 0x040fe200078e02ff */
[----:B------:R-:W-:Y:S01]  /*08a0*/  IABS R13, R15 ;  /* 0x0000000f000d7213 */ /* 0x000fe20000000000 */
[----:B0-----:R-:W0:Y:S01]  /*08b0*/  MUFU.RCP R7, R7 ;  /* 0x0000000700077308 */ /* 0x001e220000001000 */
[----:B------:R-:W-:Y:S01]  /*08c0*/  ISETP.GE.AND P2, PT, R15, RZ, PT ;  /* 0x000000ff0f00720c */ /* 0x000fe20003f46270 */
[----:B------:R-:W-:Y:S01]  /*08d0*/  IMAD R81, R246, 0x1b, RZ ;  /* 0x0000001bf6517824 */ /* 0x000fe200078e02ff */
[----:B------:R-:W-:Y:S01]  /*08e0*/  IADD3 R27, R26, 0x24, RZ ;  /* 0x000000241a1b7810 */ /* 0x000fe20007ffe0ff */
[----:B------:R-:W-:Y:S01]  /*08f0*/  IMAD R79, R246, 0x1a, RZ ;  /* 0x0000001af64f7824 */ /* 0x000fe200078e02ff */
[----:B------:R-:W-:Y:S01]  /*0900*/  ISETP.GE.AND P5, PT, R14, RZ, PT ;  /* 0x000000ff0e00720c */ /* 0x000fe20003fa6270 */
[----:B------:R-:W-:Y:S01]  /*0910*/  IMAD R77, R246, 0x19, RZ ;  /* 0x00000019f64d7824 */ /* 0x000fe200078e02ff */
[----:B------:R-:W-:Y:S01]  /*0920*/  IABS R17, R27 ;  /* 0x0000001b00117213 */ /* 0x000fe20000000000 */
[----:B-1----:R-:W1:Y:S01]  /*0930*/  MUFU.RCP R4, R4 ;  /* 0x0000000400047308 */ /* 0x002e620000001000 */
[----:B------:R-:W-:Y:S01]  /*0940*/  IADD3 R28, R26, 0x20, RZ ;  /* 0x000000201a1c7810 */ /* 0x000fe20007ffe0ff */
[----:B------:R-:W-:Y:S01]  /*0950*/  IMAD R75, R246, 0x18, RZ ;  /* 0x00000018f64b7824 */ /* 0x000fe200078e02ff */
[----:B------:R-:W-:Y:S01]  /*0960*/  IADD3 R29, R26, 0x1c, RZ ;  /* 0x0000001c1a1d7810 */ /* 0x000fe20007ffe0ff */
[C---:B------:R-:W-:Y:S01]  /*0970*/  IMAD R73, R246.reuse, 0x17, RZ ;  /* 0x00000017f6497824 */ /* 0x040fe200078e02ff */
[----:B------:R-:W-:Y:S01]  /*0980*/  IABS R19, R28 ;  /* 0x0000001c00137213 */ /* 0x000fe20000000000 */
[C---:B------:R-:W-:Y:S01]  /*0990*/  IMAD R71, R246.reuse, 0x16, RZ ;  /* 0x00000016f6477824 */ /* 0x040fe200078e02ff */
[----:B------:R-:W-:Y:S01]  /*09a0*/  IABS R21, R29 ;  /* 0x0000001d00157213 */ /* 0x000fe20000000000 */
[C---:B------:R-:W-:Y:S01]  /*09b0*/  IMAD R69, R246.reuse, 0x15, RZ ;  /* 0x00000015f6457824 */ /* 0x040fe200078e02ff */
[----:B0-----:R-:W-:Y:S01]  /*09c0*/  IADD3 R5, R7, 0xffffffe, RZ ;  /* 0x0ffffffe07057810 */ /* 0x001fe20007ffe0ff */
[----:B------:R-:W-:Y:S01]  /*09d0*/  IMAD R67, R246, 0x14, RZ ;  /* 0x00000014f6437824 */ /* 0x000fe200078e02ff */
[----:B------:R-:W-:Y:S01]  /*09e0*/  IADD3 R30, R26, 0x18, RZ ;  /* 0x000000181a1e7810 */ /* 0x000fe20007ffe0ff */
[----:B------:R-:W-:Y:S01]  /*09f0*/  IMAD R63, R246, 0x13, RZ ;  /* 0x00000013f63f7824 */ /* 0x000fe200078e02ff */
[----:B------:R-:W-:Y:S01]  /*0a00*/  IADD3 R31, R26, 0x14, RZ ;  /* 0x000000141a1f7810 */ /* 0x000fe20007ffe0ff */
[----:B------:R-:W-:Y:S01]  /*0a10*/  IMAD R59, R246, 0x12, RZ ;  /* 0x00000012f63b7824 */ /* 0x000fe200078e02ff */
[----:B------:R-:W0:Y:S01]  /*0a20*/  F2I.FTZ.U32.TRUNC.NTZ R5, R5 ;  /* 0x0000000500057305 */ /* 0x000e22000021f000 */
[----:B-1----:R-:W-:Y:S01]  /*0a30*/  IADD3 R2, R4, 0xffffffe, RZ ;  /* 0x0ffffffe04027810 */ /* 0x002fe20007ffe0ff */
[----:B------:R-:W-:Y:S01]  /*0a40*/  IMAD.MOV.U32 R4, RZ, RZ, RZ ;  /* 0x000000ffff047224 */ /* 0x000fe200078e00ff */
[----:B------:R-:W-:Y:S01]  /*0a50*/  IABS R23, R30 ;  /* 0x0000001e00177213 */ /* 0x000fe20000000000 */
[----:B------:R-:W-:Y:S01]  /*0a60*/  IMAD R55, R246, 0x11, RZ ;  /* 0x00000011f6377824 */ /* 0x000fe200078e02ff */
[----:B------:R-:W-:Y:S01]  /*0a70*/  IADD3 R32, R26, 0x10, RZ ;  /* 0x000000101a207810 */ /* 0x000fe20007ffe0ff */
[----:B------:R-:W-:Y:S01]  /*0a80*/  IMAD R52, R246, 0xe, RZ ;  /* 0x0000000ef6347824 */ /* 0x000fe200078e02ff */
[C---:B------:R-:W-:Y:S01]  /*0a90*/  IADD3 R33, R26.reuse, 0xc, RZ ;  /* 0x0000000c1a217810 */ /* 0x040fe20007ffe0ff */
[----:B------:R1:W2:Y:S01]  /*0aa0*/  F2I.FTZ.U32.TRUNC.NTZ R3, R2 ;  /* 0x0000000200037305 */ /* 0x0002a2000021f000 */
[----:B------:R-:W-:Y:S01]  /*0ab0*/  IADD3 R34, R26, 0x8, RZ ;  /* 0x000000081a227810 */ /* 0x000fe20007ffe0ff */
[C---:B------:R-:W-:Y:S01]  /*0ac0*/  IMAD R53, R246.reuse, 0xd, RZ ;  /* 0x0000000df6357824 */ /* 0x040fe200078e02ff */
[C---:B------:R-:W-:Y:S01]  /*0ad0*/  LOP3.LUT R179, R185.reuse, 0x10, RZ, 0x3c, !PT ;  /* 0x00000010b9b37812 */ /* 0x040fe200078e3cff */
[C---:B------:R-:W-:Y:S01]  /*0ae0*/  IMAD R54, R246.reuse, 0xc, RZ ;  /* 0x0000000cf6367824 */ /* 0x040fe200078e02ff */
[----:B------:R-:W-:Y:S01]  /*0af0*/  IABS R25, R34 ;  /* 0x0000002200197213 */ /* 0x000fe20000000000 */
[C---:B------:R-:W-:Y:S01]  /*0b00*/  IMAD R56, R246.reuse, 0xb, RZ ;  /* 0x0000000bf6387824 */ /* 0x040fe200078e02ff */
[C---:B------:R-:W-:Y:S01]  /*0b10*/  LOP3.LUT R180, R185.reuse, 0x20, RZ, 0x3c, !PT ;  /* 0x00000020b9b47812 */ /* 0x040fe200078e3cff */
[--C-:B0-----:R-:W-:Y:S01]  /*0b20*/  IMAD.MOV R9, RZ, RZ, -R5.reuse ;  /* 0x000000ffff097224 */ /* 0x101fe200078e0a05 */
[C---:B------:R-:W-:Y:S01]  /*0b30*/  LOP3.LUT R178, R185.reuse, 0x30, RZ, 0x3c, !PT ;  /* 0x00000030b9b27812 */ /* 0x040fe200078e3cff */
[----:B-1----:R-:W-:Y:S01]  /*0b40*/  IMAD.MOV.U32 R2, RZ, RZ, RZ ;  /* 0x000000ffff027224 */ /* 0x002fe200078e00ff */
[----:B------:R-:W-:Y:S01]  /*0b50*/  LOP3.LUT R179, R185, 0x40, RZ, 0x3c, !PT ;  /* 0x00000040b9b37812 */ /* 0x000fe200078e3cff */
[----:B------:R-:W-:Y:S01]  /*0b60*/  IMAD R9, R9, R10, RZ ;  /* 0x0000000a09097224 */ /* 0x000fe200078e02ff */
[C---:B------:R-:W-:Y:S01]  /*0b70*/  LOP3.LUT R180, R185.reuse, 0x50, RZ, 0x3c, !PT ;  /* 0x00000050b9b47812 */ /* 0x040fe200078e3cff */
[----:B------:R-:W-:Y:S01]  /*0b80*/  IMAD R57, R246, 0xa, RZ ;  /* 0x0000000af6397824 */ /* 0x000fe200078e02ff */
[----:B------:R-:W-:Y:S01]  /*0b90*/  LOP3.LUT R178, R185, 0x60, RZ, 0x3c, !PT ;  /* 0x00000060b9b27812 */ /* 0x000fe200078e3cff */
[----:B------:R-:W-:Y:S01]  /*0ba0*/  IMAD.HI.U32 R7, R5, R9, R4 ;  /* 0x0000000905077227 */ /* 0x000fe200078e0004 */
[----:B------:R-:W-:Y:S01]  /*0bb0*/  LOP3.LUT R179, R185, 0x70, RZ, 0x3c, !PT ;  /* 0x00000070b9b37812 */ /* 0x000fe200078e3cff */
[----:B------:R-:W-:Y:S01]  /*0bc0*/  CS2R R50, SRZ ;  /* 0x0000000000327805 */ /* 0x000fe2000001ff00 */
[----:B------:R-:W-:Y:S01]  /*0bd0*/  CS2R R44, SRZ ;  /* 0x00000000002c7805 */ /* 0x000fe2000001ff00 */
[----:B------:R-:W-:Y:S01]  /*0be0*/  IMAD.MOV.U32 R9, RZ, RZ, R11 ;  /* 0x000000ffff097224 */ /* 0x000fe200078e000b */
[----:B------:R-:W-:Y:S01]  /*0bf0*/  CS2R R46, SRZ ;  /* 0x00000000002e7805 */ /* 0x000fe2000001ff00 */
[C---:B------:R-:W-:Y:S01]  /*0c00*/  IMAD.HI.U32 R4, R7.reuse, R8, RZ ;  /* 0x0000000807047227 */ /* 0x040fe200078e00ff */
[----:B------:R-:W-:Y:S01]  /*0c10*/  CS2R R40, SRZ ;  /* 0x0000000000287805 */ /* 0x000fe2000001ff00 */
[----:B------:R-:W-:Y:S01]  /*0c20*/  CS2R R42, SRZ ;  /* 0x00000000002a7805 */ /* 0x000fe2000001ff00 */
[----:B------:R-:W-:Y:S01]  /*0c30*/  CS2R R38, SRZ ;  /* 0x0000000000267805 */ /* 0x000fe2000001ff00 */
[----:B------:R-:W-:Y:S01]  /*0c40*/  IMAD.HI.U32 R7, R7, R9, RZ ;  /* 0x0000000907077227 */ /* 0x000fe200078e00ff */
[----:B------:R-:W-:Y:S01]  /*0c50*/  CS2R R128, SRZ ;  /* 0x0000000000807805 */ /* 0x000fe2000001ff00 */
[----:B------:R-:W-:Y:S01]  /*0c60*/  CS2R R130, SRZ ;  /* 0x0000000000827805 */ /* 0x000fe2000001ff00 */
[----:B------:R-:W-:Y:S01]  /*0c70*/  CS2R R124, SRZ ;  /* 0x00000000007c7805 */ /* 0x000fe2000001ff00 */
[----:B------:R-:W-:Y:S01]  /*0c80*/  IMAD.MOV R5, RZ, RZ, -R4 ;  /* 0x000000ffff057224 */ /* 0x000fe200078e0a04 */
[----:B------:R-:W-:Y:S01]  /*0c90*/  CS2R R126, SRZ ;  /* 0x00000000007e7805 */ /* 0x000fe2000001ff00 */
[----:B------:R-:W-:Y:S01]  /*0ca0*/  IMAD.MOV R7, RZ, RZ, -R7 ;  /* 0x000000ffff077224 */ /* 0x000fe200078e0a07 */
[----:B------:R-:W-:Y:S01]  /*0cb0*/  CS2R R120, SRZ ;  /* 0x0000000000787805 */ /* 0x000fe2000001ff00 */
[C---:B------:R-:W-:Y:S01]  /*0cc0*/  IMAD R8, R10.reuse, R5, R8 ;  /* 0x000000050a087224 */ /* 0x040fe200078e0208 */
[----:B------:R-:W-:Y:S01]  /*0cd0*/  CS2R R122, SRZ ;  /* 0x00000000007a7805 */ /* 0x000fe2000001ff00 */
[C---:B------:R-:W-:Y:S01]  /*0ce0*/  IMAD R9, R10.reuse, R7, R9 ;  /* 0x000000070a097224 */ /* 0x040fe200078e0209 */
[----:B------:R-:W-:Y:S01]  /*0cf0*/  IABS R7, R12 ;  /* 0x0000000c00077213 */ /* 0x000fe20000000000 */
[--C-:B--2---:R-:W-:Y:S01]  /*0d00*/  IMAD.MOV R11, RZ, RZ, -R3.reuse ;  /* 0x000000ffff0b7224 */ /* 0x104fe200078e0a03 */
[----:B------:R-:W-:Y:S01]  /*0d10*/  ISETP.GT.U32.AND P0, PT, R10, R8, PT ;  /* 0x000000080a00720c */ /* 0x000fe20003f04070 */
[----:B------:R-:W-:Y:S01]  /*0d20*/  IMAD R58, R246, 0x9, RZ ;  /* 0x00000009f63a7824 */ /* 0x000fe200078e02ff */
[----:B------:R-:W-:Y:S01]  /*0d30*/  ISETP.GT.U32.AND P1, PT, R10, R9, PT ;  /* 0x000000090a00720c */ /* 0x000fe20003f24070 */
[----:B------:R-:W-:Y:S01]  /*0d40*/  IMAD R5, R11, R22, RZ ;  /* 0x000000160b057224 */ /* 0x000fe200078e02ff */
[----:B------:R-:W-:Y:S01]  /*0d50*/  IABS R11, R14 ;  /* 0x0000000e000b7213 */ /* 0x000fe20000000000 */
[C---:B------:R-:W-:Y:S01]  /*0d60*/  IMAD.SHL.U32 R60, R246.reuse, 0x8, RZ ;  /* 0x00000008f63c7824 */ /* 0x040fe200078e00ff */
[----:B------:R-:W-:Y:S01]  /*0d70*/  CS2R R116, SRZ ;  /* 0x0000000000747805 */ /* 0x000fe2000001ff00 */
[----:B------:R-:W-:Y:S01]  /*0d80*/  IMAD.HI.U32 R2, R3, R5, R2 ;  /* 0x0000000503027227 */ /* 0x000fe200078e0002 */
[----:B------:R-:W-:Y:S01]  /*0d90*/  CS2R R118, SRZ ;  /* 0x0000000000767805 */ /* 0x000fe2000001ff00 */
[----:B------:R-:W-:Y:S01]  /*0da0*/  CS2R R112, SRZ ;  /* 0x0000000000707805 */ /* 0x000fe2000001ff00 */
[----:B------:R-:W-:Y:S01]  /*0db0*/  CS2R R114, SRZ ;  /* 0x0000000000727805 */ /* 0x000fe2000001ff00 */
[----:B------:R-:W-:Y:S01]  /*0dc0*/  IMAD R61, R246, 0x7, RZ ;  /* 0x00000007f63d7824 */ /* 0x000fe200078e02ff */
[----:B------:R-:W-:Y:S01]  /*0dd0*/  CS2R R108, SRZ ;  /* 0x00000000006c7805 */ /* 0x000fe2000001ff00 */
[--C-:B------:R-:W-:Y:S01]  /*0de0*/  @!P0 IMAD.IADD R8, R8, 0x1, -R10.reuse ;  /* 0x0000000108088824 */ /* 0x100fe200078e0a0a */
[----:B------:R-:W-:Y:S01]  /*0df0*/  ISETP.GE.AND P0, PT, R12, RZ, PT ;  /* 0x000000ff0c00720c */ /* 0x000fe20003f06270 */
[--C-:B------:R-:W-:Y:S01]  /*0e00*/  @!P1 IMAD.IADD R9, R9, 0x1, -R10.reuse ;  /* 0x0000000109099824 */ /* 0x100fe200078e0a0a */
[----:B------:R-:W-:Y:S01]  /*0e10*/  IADD3 R12, R26, 0x2c, RZ ;  /* 0x0000002c1a0c7810 */ /* 0x000fe20007ffe0ff */
[----:B------:R-:W-:Y:S01]  /*0e20*/  IMAD.HI.U32 R3, R2, R7, RZ ;  /* 0x0000000702037227 */ /* 0x000fe200078e00ff */
[C---:B------:R-:W-:Y:S01]  /*0e30*/  ISETP.GT.U32.AND P1, PT, R10.reuse, R8, PT ;  /* 0x000000080a00720c */ /* 0x040fe20003f24070 */
[----:B------:R-:W-:Y:S01]  /*0e40*/  CS2R R110, SRZ ;  /* 0x00000000006e7805 */ /* 0x000fe2000001ff00 */
[----:B------:R-:W-:Y:S01]  /*0e50*/  ISETP.GT.U32.AND P4, PT, R10, R9, PT ;  /* 0x000000090a00720c */ /* 0x000fe20003f84070 */
[----:B------:R-:W-:Y:S01]  /*0e60*/  IMAD.MOV R3, RZ, RZ, -R3 ;  /* 0x000000ffff037224 */ /* 0x000fe200078e0a03 */
        /* <DEDUP_REMOVED lines=9> */
[--C-:B------:R-:W-:Y:S01]  /*0f00*/  @!P1 IMAD.IADD R8, R8, 0x1, -R10.reuse ;  /* 0x0000000108089824 */ /* 0x100fe200078e0a0a */
[----:B------:R-:W-:Y:S01]  /*0f10*/  ISETP.GE.AND P1, PT, R228, RZ, PT ;  /* 0x000000ffe400720c */ /* 0x000fe20003f26270 */
[----:B------:R-:W-:Y:S01]  /*0f20*/  @!P4 IMAD.IADD R9, R9, 0x1, -R10 ;  /* 0x000000010909c824 */ /* 0x000fe200078e0a0a */
[----:B------:R-:W-:Y:S01]  /*0f30*/  IADD3 R10, R26, 0x30, RZ ;  /* 0x000000301a0a7810 */ /* 0x000fe20007ffe0ff */
[C---:B------:R-:W-:Y:S01]  /*0f40*/  IMAD R3, R22.reuse, R3, R7 ;  /* 0x0000000316037224 */ /* 0x040fe200078e0207 */
[----:B------:R-:W-:Y:S01]  /*0f50*/  CS2R R94, SRZ ;  /* 0x00000000005e7805 */ /* 0x000fe2000001ff00 */
[----:B------:R-:W-:Y:S01]  /*0f60*/  IMAD.MOV.U32 R72, RZ, RZ, R8 ;  /* 0x000000ffff487224 */ /* 0x000fe200078e0008 */
[----:B------:R-:W-:Y:S01]  /*0f70*/  CS2R R88, SRZ ;  /* 0x0000000000587805 */ /* 0x000fe2000001ff00 */
[----:B------:R-:W-:Y:S01]  /*0f80*/  IMAD.MOV.U32 R70, RZ, RZ, R9 ;  /* 0x000000ffff467224 */ /* 0x000fe200078e0009 */
[----:B------:R-:W-:Y:S01]  /*0f90*/  LOP3.LUT R9, RZ, c[0x0][0x178], RZ, 0x33, !PT ;  /* 0x00005e00ff097a12 */ /* 0x000fe200078e33ff */
[----:B------:R-:W-:Y:S01]  /*0fa0*/  IMAD.MOV R7, RZ, RZ, -R5 ;  /* 0x000000ffff077224 */ /* 0x000fe200078e0a05 */
[----:B------:R-:W-:Y:S01]  /*0fb0*/  ISETP.GT.U32.AND P3, PT, R22, R3, PT ;  /* 0x000000031600720c */ /* 0x000fe20003f64070 */
[----:B------:R-:W-:Y:S01]  /*0fc0*/  IMAD.MOV R4, RZ, RZ, -R4 ;  /* 0x000000ffff047224 */ /* 0x000fe200078e0a04 */
[----:B------:R-:W-:Y:S01]  /*0fd0*/  CS2R R90, SRZ ;  /* 0x00000000005a7805 */ /* 0x000fe2000001ff00 */
[----:B------:R-:W-:Y:S01]  /*0fe0*/  @!P6 IMAD.MOV R72, RZ, RZ, -R72 ;  /* 0x000000ffff48e224 */ /* 0x000fe200078e0a48 */
[----:B------:R-:W-:Y:S01]  /*0ff0*/  ISETP.NE.AND P6, PT, RZ, c[0x0][0x178], PT ;  /* 0x00005e00ff007a0c */ /* 0x000fe20003fc5270 */
[----:B------:R-:W-:Y:S01]  /*1000*/  @!P1 IMAD.MOV R70, RZ, RZ, -R70 ;  /* 0x000000ffff469224 */ /* 0x000fe200078e0a46 */
[----:B------:R-:W-:Y:S01]  /*1010*/  ISETP.GE.AND P1, PT, R10, RZ, PT ;  /* 0x000000ff0a00720c */ /* 0x000fe20003f26270 */
[C---:B------:R-:W-:Y:S01]  /*1020*/  IMAD R7, R22.reuse, R7, R13 ;  /* 0x0000000716077224 */ /* 0x040fe200078e020d */
[C---:B------:R-:W-:Y:S01]  /*1030*/  SEL R72, R9.reuse, R72, !P6 ;  /* 0x0000004809487207 */ /* 0x040fe20007000000 */
[----:B------:R-:W-:Y:S01]  /*1040*/  IMAD R5, R22, R4, R11 ;  /* 0x0000000416057224 */ /* 0x000fe200078e020b */
[----:B------:R-:W-:Y:S01]  /*1050*/  SEL R70, R9, R70, !P6 ;  /* 0x0000004609467207 */ /* 0x000fe20007000000 */
[----:B------:R-:W-:Y:S01]  /*1060*/  IMAD R62, R246, 0x6, RZ ;  /* 0x00000006f63e7824 */ /* 0x000fe200078e02ff */
[C---:B------:R-:W-:Y:S01]  /*1070*/  ISETP.GT.U32.AND P6, PT, R22.reuse, R7, PT ;  /* 0x000000071600720c */ /* 0x040fe20003fc4070 */
[--C-:B------:R-:W-:Y:S01]  /*1080*/  @!P3 IMAD.IADD R3, R3, 0x1, -R22.reuse ;  /* 0x000000010303b824 */ /* 0x100fe200078e0a16 */
[----:B------:R-:W-:Y:S01]  /*1090*/  ISETP.GT.U32.AND P4, PT, R22, R5, PT ;  /* 0x000000051600720c */ /* 0x000fe20003f84070 */
[----:B------:R-:W-:Y:S01]  /*10a0*/  IMAD R72, R72, c[0x0][0x184], RZ ;  /* 0x0000610048487a24 */ /* 0x000fe200078e02ff */
[----:B------:R-:W-:Y:S01]  /*10b0*/  IABS R11, R10 ;  /* 0x0000000a000b7213 */ /* 0x000fe20000000000 */
[----:B------:R-:W-:Y:S01]  /*10c0*/  IMAD.HI.U32 R10, R2, R17, RZ ;  /* 0x00000011020a7227 */ /* 0x000fe200078e00ff */
[----:B------:R-:W-:Y:S01]  /*10d0*/  IABS R13, R12 ;  /* 0x0000000c000d7213 */ /* 0x000fe20000000000 */
[----:B------:R-:W-:Y:S01]  /*10e0*/  CS2R R132, SRZ ;  /* 0x0000000000847805 */ /* 0x000fe2000001ff00 */
[----:B------:R-:W-:Y:S01]  /*10f0*/  ISETP.GT.U32.AND P3, PT, R22, R3, PT ;  /* 0x000000031600720c */ /* 0x000fe20003f64070 */
[C---:B------:R-:W-:Y:S01]  /*1100*/  IMAD.HI.U32 R4, R2.reuse, R11, RZ ;  /* 0x0000000b02047227 */ /* 0x040fe200078e00ff */
[----:B------:R-:W-:Y:S01]  /*1110*/  CS2R R134, SRZ ;  /* 0x0000000000867805 */ /* 0x000fe2000001ff00 */
[----:B------:R-:W-:Y:S01]  /*1120*/  CS2R R136, SRZ ;  /* 0x0000000000887805 */ /* 0x000fe2000001ff00 */
[----:B------:R-:W-:Y:S01]  /*1130*/  CS2R R138, SRZ ;  /* 0x00000000008a7805 */ /* 0x000fe2000001ff00 */
[--C-:B------:R-:W-:Y:S01]  /*1140*/  @!P6 IMAD.IADD R7, R7, 0x1, -R22.reuse ;  /* 0x000000010707e824 */ /* 0x100fe200078e0a16 */
[----:B------:R-:W-:Y:S01]  /*1150*/  CS2R R164, SRZ ;  /* 0x0000000000a47805 */ /* 0x000fe2000001ff00 */
[----:B------:R-:W-:Y:S01]  /*1160*/  @!P4 IMAD.IADD R5, R5, 0x1, -R22 ;  /* 0x000000010505c824 */ /* 0x000fe200078e0a16 */
[----:B------:R-:W-:Y:S01]  /*1170*/  CS2R R166, SRZ ;  /* 0x0000000000a67805 */ /* 0x000fe2000001ff00 */
[----:B------:R-:W-:Y:S01]  /*1180*/  IMAD.HI.U32 R8, R2, R13, RZ ;  /* 0x0000000d02087227 */ /* 0x000fe200078e00ff */
[C---:B------:R-:W-:Y:S01]  /*1190*/  ISETP.GT.U32.AND P6, PT, R22.reuse, R7, PT ;  /* 0x000000071600720c */ /* 0x040fe20003fc4070 */
[----:B------:R-:W-:Y:S01]  /*11a0*/  CS2R R144, SRZ ;  /* 0x0000000000907805 */ /* 0x000fe2000001ff00 */
[C---:B------:R-:W-:Y:S01]  /*11b0*/  ISETP.GT.U32.AND P4, PT, R22.reuse, R5, PT ;  /* 0x000000051600720c */ /* 0x040fe20003f84070 */
[----:B------:R-:W-:Y:S01]  /*11c0*/  IMAD.MOV R4, RZ, RZ, -R4 ;  /* 0x000000ffff047224 */ /* 0x000fe200078e0a04 */
[----:B------:R-:W-:Y:S01]  /*11d0*/  CS2R R146, SRZ ;  /* 0x0000000000927805 */ /* 0x000fe2000001ff00 */
[----:B------:R-:W-:Y:S01]  /*11e0*/  IMAD.MOV R9, RZ, RZ, -R8 ;  /* 0x000000ffff097224 */ /* 0x000fe200078e0a08 */
[----:B------:R-:W-:Y:S01]  /*11f0*/  CS2R R140, SRZ ;  /* 0x00000000008c7805 */ /* 0x000fe2000001ff00 */
[----:B------:R-:W-:Y:S01]  /*1200*/  IMAD R8, R22, R4, R11 ;  /* 0x0000000416087224 */ /* 0x000fe200078e020b */
[----:B------:R-:W-:Y:S01]  /*1210*/  IADD3 R4, R26, 0x28, RZ ;  /* 0x000000281a047810 */ /* 0x000fe20007ffe0ff */
[----:B------:R-:W-:Y:S01]  /*1220*/  @!P3 IMAD.IADD R3, R3, 0x1, -R22 ;  /* 0x000000010303b824 */ /* 0x000fe200078e0a16 */
[----:B------:R-:W-:Y:S01]  /*1230*/  ISETP.GE.AND P3, PT, R12, RZ, PT ;  /* 0x000000ff0c00720c */ /* 0x000fe20003f66270 */
[----:B------:R-:W-:Y:S01]  /*1240*/  IMAD.MOV R14, RZ, RZ, -R10 ;  /* 0x000000ffff0e7224 */ /* 0x000fe200078e0a0a */
[----:B------:R-:W-:Y:S01]  /*1250*/  IABS R15, R4 ;  /* 0x00000004000f7213 */ /* 0x000fe20000000000 */
[--C-:B------:R-:W-:Y:S01]  /*1260*/  @!P6 IMAD.IADD R7, R7, 0x1, -R22.reuse ;  /* 0x000000010707e824 */ /* 0x100fe200078e0a16 */
[----:B------:R-:W-:Y:S01]  /*1270*/  ISETP.GT.U32.AND P6, PT, R22, R8, PT ;  /* 0x000000081600720c */ /* 0x000fe20003fc4070 */
[----:B------:R-:W-:Y:S01]  /*1280*/  @!P4 IMAD.IADD R5, R5, 0x1, -R22 ;  /* 0x000000010505c824 */ /* 0x000fe200078e0a16 */
[----:B------:R-:W-:Y:S01]  /*1290*/  ISETP.GE.AND P4, PT, R4, RZ, PT ;  /* 0x000000ff0400720c */ /* 0x000fe20003f86270 */
[----:B------:R-:W-:Y:S01]  /*12a0*/  IMAD.HI.U32 R4, R2, R15, RZ ;  /* 0x0000000f02047227 */ /* 0x000fe200078e00ff */
[----:B------:R-:W-:Y:S01]  /*12b0*/  CS2R R142, SRZ ;  /* 0x00000000008e7805 */ /* 0x000fe2000001ff00 */
[----:B------:R-:W-:Y:S01]  /*12c0*/  CS2R R148, SRZ ;  /* 0x0000000000947805 */ /* 0x000fe2000001ff00 */
[----:B------:R-:W-:Y:S01]  /*12d0*/  CS2R R150, SRZ ;  /* 0x0000000000967805 */ /* 0x000fe2000001ff00 */
[----:B------:R-:W-:Y:S01]  /*12e0*/  IMAD.MOV R4, RZ, RZ, -R4 ;  /* 0x000000ffff047224 */ /* 0x000fe200078e0a04 */
[----:B------:R-:W-:Y:S01]  /*12f0*/  CS2R R152, SRZ ;  /* 0x0000000000987805 */ /* 0x000fe2000001ff00 */
[C---:B------:R-:W-:Y:S01]  /*1300*/  IMAD R9, R22.reuse, R9, R13 ;  /* 0x0000000916097224 */ /* 0x040fe200078e020d */
[----:B------:R-:W-:Y:S01]  /*1310*/  CS2R R154, SRZ ;  /* 0x00000000009a7805 */ /* 0x000fe2000001ff00 */
[----:B------:R-:W-:Y:S01]  /*1320*/  IMAD R10, R22, R4, R15 ;  /* 0x00000004160a7224 */ /* 0x000fe200078e020f */
[----:B------:R-:W-:Y:S01]  /*1330*/  CS2R R156, SRZ ;  /* 0x00000000009c7805 */ /* 0x000fe2000001ff00 */
[----:B------:R-:W-:Y:S01]  /*1340*/  @!P6 IMAD.IADD R8, R8, 0x1, -R22 ;  /* 0x000000010808e824 */ /* 0x000fe200078e0a16 */
[----:B------:R-:W-:Y:S01]  /*1350*/  ISETP.GT.U32.AND P6, PT, R22, R9, PT ;  /* 0x000000091600720c */ /* 0x000fe20003fc4070 */
[----:B------:R-:W-:Y:S01]  /*1360*/  IMAD.MOV.U32 R4, RZ, RZ, R3 ;  /* 0x000000ffff047224 */ /* 0x000fe200078e0003 */
[----:B------:R-:W-:Y:S01]  /*1370*/  CS2R R158, SRZ ;  /* 0x00000000009e7805 */ /* 0x000fe2000001ff00 */
[----:B------:R-:W-:Y:S01]  /*1380*/  IMAD.HI.U32 R11, R2, R19, RZ ;  /* 0x00000013020b7227 */ /* 0x000fe200078e00ff */
[----:B------:R-:W-:Y:S01]  /*1390*/  CS2R R160, SRZ ;  /* 0x0000000000a07805 */ /* 0x000fe2000001ff00 */
[----:B------:R-:W-:-:S02]  /*13a0*/  CS2R R162, SRZ ;  /* 0x0000000000a27805 */ /* 0x000fc4000001ff00 */
[----:B------:R-:W-:Y:S01]  /*13b0*/  @!P0 IMAD.MOV R4, RZ, RZ, -R4 ;  /* 0x000000ffff048224 */ /* 0x000fe200078e0a04 */
[----:B------:R-:W-:Y:S01]  /*13c0*/  ISETP.GT.U32.AND P0, PT, R22, R8, PT ;  /* 0x000000081600720c */ /* 0x000fe20003f04070 */
[----:B------:R-:W-:-:S04]  /*13d0*/  IMAD.HI.U32 R12, R2, R21, RZ ;  /* 0x00000015020c7227 */ /* 0x000fc800078e00ff */
[----:B------:R-:W-:Y:S02]  /*13e0*/  IMAD.MOV R16, RZ, RZ, -R11 ;  /* 0x000000ffff107224 */ /* 0x000fe400078e0a0b */
[----:B------:R-:W-:Y:S02]  /*13f0*/  IMAD.MOV R18, RZ, RZ, -R12 ;  /* 0x000000ffff127224 */ /* 0x000fe400078e0a0c */
[C---:B------:R-:W-:Y:S01]  /*1400*/  IMAD R12, R22.reuse, R16, R19 ;  /* 0x00000010160c7224 */ /* 0x040fe200078e0213 */
[----:B------:R-:W-:Y:S01]  /*1410*/  IABS R19, R31 ;  /* 0x0000001f00137213 */ /* 0x000fe20000000000 */
[----:B------:R-:W-:Y:S01]  /*1420*/  @!P5 IMAD.MOV R5, RZ, RZ, -R5 ;  /* 0x000000ffff05d224 */ /* 0x000fe200078e0a05 */
[C---:B------:R-:W-:Y:S01]  /*1430*/  ISETP.GT.U32.AND P5, PT, R22.reuse, R10, PT ;  /* 0x0000000a1600720c */ /* 0x040fe20003fa4070 */
[----:B------:R-:W-:Y:S02]  /*1440*/  IMAD R11, R22, R14, R17 ;  /* 0x0000000e160b7224 */ /* 0x000fe400078e0211 */
[--C-:B------:R-:W-:Y:S01]  /*1450*/  @!P0 IMAD.IADD R8, R8, 0x1, -R22.reuse ;  /* 0x0000000108088824 */ /* 0x100fe200078e0a16 */
[C---:B------:R-:W-:Y:S01]  /*1460*/  ISETP.GT.U32.AND P0, PT, R22.reuse, R12, PT ;  /* 0x0000000c1600720c */ /* 0x040fe20003f04070 */
[----:B------:R-:W-:Y:S01]  /*1470*/  @!P2 IMAD.MOV R7, RZ, RZ, -R7 ;  /* 0x000000ffff07a224 */ /* 0x000fe200078e0a07 */
[----:B------:R-:W-:Y:S01]  /*1480*/  ISETP.GT.U32.AND P2, PT, R22, R11, PT ;  /* 0x0000000b1600720c */ /* 0x000fe20003f44070 */
[----:B------:R-:W-:-:S02]  /*1490*/  @!P6 IMAD.IADD R9, R9, 0x1, -R22 ;  /* 0x000000010909e824 */ /* 0x000fc400078e0a16 */
[----:B------:R-:W-:-:S03]  /*14a0*/  IMAD.HI.U32 R13, R2, R23, RZ ;  /* 0x00000017020d7227 */ /* 0x000fc600078e00ff */
[----:B------:R-:W-:Y:S01]  /*14b0*/  ISETP.GT.U32.AND P6, PT, R22, R9, PT ;  /* 0x000000091600720c */ /* 0x000fe20003fc4070 */
[--C-:B------:R-:W-:Y:S02]  /*14c0*/  @!P5 IMAD.IADD R10, R10, 0x1, -R22.reuse ;  /* 0x000000010a0ad824 */ /* 0x100fe400078e0a16 */
[----:B------:R-:W-:Y:S02]  /*14d0*/  IMAD.MOV R20, RZ, RZ, -R13 ;  /* 0x000000ffff147224 */ /* 0x000fe400078e0a0d */
[----:B------:R-:W-:Y:S01]  /*14e0*/  IMAD R13, R22, R18, R21 ;  /* 0x00000012160d7224 */ /* 0x000fe200078e0215 */
[----:B------:R-:W-:Y:S01]  /*14f0*/  IABS R21, R32 ;  /* 0x0000002000157213 */ /* 0x000fe20000000000 */
[--C-:B------:R-:W-:Y:S01]  /*1500*/  @!P0 IMAD.IADD R12, R12, 0x1, -R22.reuse ;  /* 0x000000010c0c8824 */ /* 0x100fe200078e0a16 */
[----:B------:R-:W-:Y:S01]  /*1510*/  ISETP.GT.U32.AND P0, PT, R22, R10, PT ;  /* 0x0000000a1600720c */ /* 0x000fe20003f04070 */
[----:B------:R-:W-:Y:S01]  /*1520*/  @!P2 IMAD.IADD R11, R11, 0x1, -R22 ;  /* 0x000000010b0ba824 */ /* 0x000fe200078e0a16 */
[----:B------:R-:W-:Y:S01]  /*1530*/  ISETP.GE.AND P2, PT, R26, RZ, PT ;  /* 0x000000ff1a00720c */ /* 0x000fe20003f46270 */
[----:B------:R-:W-:-:S04]  /*1540*/  IMAD.HI.U32 R3, R2, R19, RZ ;  /* 0x0000001302037227 */ /* 0x000fc800078e00ff */
[----:B------:R-:W-:Y:S01]  /*1550*/  IMAD R14, R22, R20, R23 ;  /* 0x00000014160e7224 */ /* 0x000fe200078e0217 */
[----:B------:R-:W-:Y:S01]  /*1560*/  IABS R23, R33 ;  /* 0x0000002100177213 */ /* 0x000fe20000000000 */
[----:B------:R-:W-:-:S03]  /*1570*/  IMAD.HI.U32 R15, R2, R21, RZ ;  /* 0x00000015020f7227 */ /* 0x000fc600078e00ff */
[C---:B------:R-:W-:Y:S01]  /*1580*/  ISETP.GT.U32.AND P5, PT, R22.reuse, R14, PT ;  /* 0x0000000e1600720c */ /* 0x040fe20003fa4070 */
[----:B------:R-:W-:Y:S01]  /*1590*/  @!P1 IMAD.MOV R8, RZ, RZ, -R8 ;  /* 0x000000ffff089224 */ /* 0x000fe200078e0a08 */
[C---:B------:R-:W-:Y:S01]  /*15a0*/  ISETP.GT.U32.AND P1, PT, R22.reuse, R11, PT ;  /* 0x0000000b1600720c */ /* 0x040fe20003f24070 */
[----:B------:R-:W-:Y:S02]  /*15b0*/  IMAD.MOV R3, RZ, RZ, -R3 ;  /* 0x000000ffff037224 */ /* 0x000fe400078e0a03 */
[----:B------:R-:W-:Y:S02]  /*15c0*/  IMAD.MOV R18, RZ, RZ, -R15 ;  /* 0x000000ffff127224 */ /* 0x000fe400078e0a0f */
[----:B------:R-:W-:Y:S01]  /*15d0*/  @!P6 IMAD.IADD R9, R9, 0x1, -R22 ;  /* 0x000000010909e824 */ /* 0x000fe200078e0a16 */
[----:B------:R-:W-:Y:S01]  /*15e0*/  ISETP.GT.U32.AND P6, PT, R22, R13, PT ;  /* 0x0000000d1600720c */ /* 0x000fe20003fc4070 */
[----:B------:R-:W-:-:S04]  /*15f0*/  IMAD.HI.U32 R16, R2, R23, RZ ;  /* 0x0000001702107227 */ /* 0x000fc800078e00ff */
[----:B------:R-:W-:Y:S02]  /*1600*/  IMAD R15, R22, R3, R19 ;  /* 0x00000003160f7224 */ /* 0x000fe400078e0213 */
[----:B------:R-:W-:Y:S02]  /*1610*/  IMAD.MOV R20, RZ, RZ, -R16 ;  /* 0x000000ffff147224 */ /* 0x000fe400078e0a10 */
[----:B------:R-:W-:Y:S01]  /*1620*/  @!P0 IMAD.IADD R10, R10, 0x1, -R22 ;  /* 0x000000010a0a8824 */ /* 0x000fe200078e0a16 */
[C---:B------:R-:W-:Y:S01]  /*1630*/  ISETP.GT.U32.AND P0, PT, R22.reuse, R15, PT ;  /* 0x0000000f1600720c */ /* 0x040fe20003f04070 */
[----:B------:R-:W-:Y:S01]  /*1640*/  IMAD R16, R22, R18, R21 ;  /* 0x0000001216107224 */ /* 0x000fe200078e0215 */
[----:B------:R-:W-:Y:S01]  /*1650*/  IABS R21, R26 ;  /* 0x0000001a00157213 */ /* 0x000fe20000000000 */
[----:B------:R-:W-:-:S04]  /*1660*/  IMAD.HI.U32 R17, R2, R25, RZ ;  /* 0x0000001902117227 */ /* 0x000fc800078e00ff */
[--C-:B------:R-:W-:Y:S01]  /*1670*/  @!P1 IMAD.IADD R11, R11, 0x1, -R22.reuse ;  /* 0x000000010b0b9824 */ /* 0x100fe200078e0a16 */
[C---:B------:R-:W-:Y:S01]  /*1680*/  ISETP.GT.U32.AND P1, PT, R22.reuse, R16, PT ;  /* 0x000000101600720c */ /* 0x040fe20003f24070 */
[----:B------:R-:W-:Y:S02]  /*1690*/  IMAD.MOV R24, RZ, RZ, -R17 ;  /* 0x000000ffff187224 */ /* 0x000fe400078e0a11 */
[--C-:B------:R-:W-:Y:S01]  /*16a0*/  @!P6 IMAD.IADD R13, R13, 0x1, -R22.reuse ;  /* 0x000000010d0de824 */ /* 0x100fe200078e0a16 */
[C---:B------:R-:W-:Y:S01]  /*16b0*/  ISETP.GT.U32.AND P6, PT, R22.reuse, R12, PT ;  /* 0x0000000c1600720c */ /* 0x040fe20003fc4070 */
[----:B------:R-:W-:Y:S01]  /*16c0*/  IMAD R18, R22, R24, R25 ;  /* 0x0000001816127224 */ /* 0x000fe200078e0219 */
[----:B------:R-:W-:Y:S01]  /*16d0*/  IADD3 R25, R26, 0x4, RZ ;  /* 0x000000041a197810 */ /* 0x000fe20007ffe0ff */
[--C-:B------:R-:W-:Y:S01]  /*16e0*/  @!P5 IMAD.IADD R14, R14, 0x1, -R22.reuse ;  /* 0x000000010e0ed824 */ /* 0x100fe200078e0a16 */
[----:B------:R-:W-:Y:S01]  /*16f0*/  ISETP.GT.U32.AND P5, PT, R22, R13, PT ;  /* 0x0000000d1600720c */ /* 0x000fe20003fa4070 */
[----:B------:R-:W-:Y:S01]  /*1700*/  @!P0 IMAD.IADD R15, R15, 0x1, -R22 ;  /* 0x000000010f0f8824 */ /* 0x000fe200078e0a16 */
[----:B------:R-:W-:Y:S01]  /*1710*/  IABS R19, R25 ;  /* 0x0000001900137213 */ /* 0x000fe20000000000 */
[----:B------:R-:W-:Y:S01]  /*1720*/  @!P4 IMAD.MOV R10, RZ, RZ, -R10 ;  /* 0x000000ffff0ac224 */ /* 0x000fe200078e0a0a */
[----:B------:R-:W-:Y:S01]  /*1730*/  ISETP.GE.AND P0, PT, R28, RZ, PT ;  /* 0x000000ff1c00720c */ /* 0x000fe20003f06270 */
[----:B------:R-:W-:Y:S01]  /*1740*/  @!P3 IMAD.MOV R9, RZ, RZ, -R9 ;  /* 0x000000ffff09b224 */ /* 0x000fe200078e0a09 */
[----:B------:R-:W-:Y:S01]  /*1750*/  ISETP.GT.U32.AND P4, PT, R22, R15, PT ;  /* 0x0000000f1600720c */ /* 0x000fe20003f84070 */
[----:B------:R-:W-:Y:S01]  /*1760*/  @!P1 IMAD.IADD R16, R16, 0x1, -R22 ;  /* 0x0000000110109824 */ /* 0x000fe200078e0a16 */
[----:B------:R-:W-:Y:S01]  /*1770*/  ISETP.GT.U32.AND P3, PT, R22, R14, PT ;  /* 0x0000000e1600720c */ /* 0x000fe20003f64070 */
[----:B------:R-:W-:Y:S01]  /*1780*/  IMAD.HI.U32 R3, R2, R19, RZ ;  /* 0x0000001302037227 */ /* 0x000fe200078e00ff */
[----:B------:R-:W-:-:S02]  /*1790*/  ISETP.GE.AND P1, PT, R29, RZ, PT ;  /* 0x000000ff1d00720c */ /* 0x000fc40003f26270 */
[----:B------:R-:W-:Y:S01]  /*17a0*/  SHF.R.S32.HI R24, RZ, 0x6, R36 ;  /* 0x00000006ff187819 */ /* 0x000fe20000011424 */
[----:B------:R-:W-:Y:S01]  /*17b0*/  IMAD.HI.U32 R2, R2, R21, RZ ;  /* 0x0000001502027227 */ /* 0x000fe200078e00ff */
[----:B------:R-:W-:-:S03]  /*17c0*/  CS2R R28, SRZ ;  /* 0x00000000001c7805 */ /* 0x000fc6000001ff00 */
[----:B------:R-:W-:Y:S02]  /*17d0*/  IMAD R17, R22, R20, R23 ;  /* 0x0000001416117224 */ /* 0x000fe400078e0217 */
[----:B------:R-:W-:Y:S02]  /*17e0*/  IMAD.MOV R3, RZ, RZ, -R3 ;  /* 0x000000ffff037224 */ /* 0x000fe400078e0a03 */
[----:B------:R-:W-:Y:S02]  /*17f0*/  IMAD.MOV R20, RZ, RZ, -R2 ;  /* 0x000000ffff147224 */ /* 0x000fe400078e0a02 */
[--C-:B------:R-:W-:Y:S01]  /*1800*/  @!P6 IMAD.IADD R12, R12, 0x1, -R22.reuse ;  /* 0x000000010c0ce824 */ /* 0x100fe200078e0a16 */
[C---:B------:R-:W-:Y:S01]  /*1810*/  ISETP.GT.U32.AND P6, PT, R22.reuse, R17, PT ;  /* 0x000000111600720c */ /* 0x040fe20003fc4070 */
[----:B------:R-:W-:Y:S01]  /*1820*/  @!P5 IMAD.IADD R13, R13, 0x1, -R22 ;  /* 0x000000010d0dd824 */ /* 0x000fe200078e0a16 */
[C---:B------:R-:W-:Y:S01]  /*1830*/  ISETP.GT.U32.AND P5, PT, R22.reuse, R18, PT ;  /* 0x000000121600720c */ /* 0x040fe20003fa4070 */
[C---:B------:R-:W-:Y:S01]  /*1840*/  IMAD R2, R22.reuse, R3, R19 ;  /* 0x0000000316027224 */ /* 0x040fe200078e0213 */
[----:B------:R-:W-:Y:S01]  /*1850*/  SHF.R.S32.HI R3, RZ, 0x1f, R6 ;  /* 0x0000001fff037819 */ /* 0x000fe20000011406 */
[----:B------:R-:W-:-:S02]  /*1860*/  IMAD R19, R22, R20, R21 ;  /* 0x0000001416137224 */ /* 0x000fc400078e0215 */
[--C-:B------:R-:W-:Y:S01]  /*1870*/  @!P4 IMAD.IADD R15, R15, 0x1, -R22.reuse ;  /* 0x000000010f0fc824 */ /* 0x100fe200078e0a16 */
[----:B------:R-:W-:Y:S01]  /*1880*/  ISETP.GT.U32.AND P4, PT, R22, R2, PT ;  /* 0x000000021600720c */ /* 0x000fe20003f84070 */
[--C-:B------:R-:W-:Y:S01]  /*1890*/  @!P3 IMAD.IADD R14, R14, 0x1, -R22.reuse ;  /* 0x000000010e0eb824 */ /* 0x100fe200078e0a16 */
[----:B------:R-:W-:Y:S01]  /*18a0*/  ISETP.GE.AND P3, PT, R27, RZ, PT ;  /* 0x000000ff1b00720c */ /* 0x000fe20003f66270 */
[----:B------:R-:W-:Y:S01]  /*18b0*/  @!P1 IMAD.MOV R13, RZ, RZ, -R13 ;  /* 0x000000ffff0d9224 */ /* 0x000fe200078e0a0d */
[----:B------:R-:W-:Y:S01]  /*18c0*/  ISETP.GT.U32.AND P1, PT, R22, R19, PT ;  /* 0x000000131600720c */ /* 0x000fe20003f24070 */
[--C-:B------:R-:W-:Y:S01]  /*18d0*/  @!P6 IMAD.IADD R17, R17, 0x1, -R22.reuse ;  /* 0x000000011111e824 */ /* 0x100fe200078e0a16 */
[----:B------:R-:W-:Y:S01]  /*18e0*/  ISETP.GE.AND P6, PT, R30, RZ, PT ;  /* 0x000000ff1e00720c */ /* 0x000fe20003fc6270 */
[----:B------:R-:W-:Y:S01]  /*18f0*/  @!P5 IMAD.IADD R18, R18, 0x1, -R22 ;  /* 0x000000011212d824 */ /* 0x000fe200078e0a16 */
[----:B------:R-:W-:Y:S01]  /*1900*/  LEA.HI R252, R3, R6, RZ, 0x5 ;  /* 0x0000000603fc7211 */ /* 0x000fe200078f28ff */
[----:B------:R-:W-:Y:S01]  /*1910*/  @!P0 IMAD.MOV R12, RZ, RZ, -R12 ;  /* 0x000000ffff0c8224 */ /* 0x000fe200078e0a0c */
[----:B------:R-:W-:Y:S01]  /*1920*/  ISETP.GT.U32.AND P5, PT, R22, R17, PT ;  /* 0x000000111600720c */ /* 0x000fe20003fa4070 */
[----:B------:R-:W-:Y:S01]  /*1930*/  IMAD.SHL.U32 R26, R36, 0x100, RZ ;  /* 0x00000100241a7824 */ /* 0x000fe200078e00ff */
[----:B------:R-:W-:Y:S01]  /*1940*/  ISETP.GT.U32.AND P0, PT, R22, R18, PT ;  /* 0x000000121600720c */ /* 0x000fe20003f04070 */
[--C-:B------:R-:W-:Y:S01]  /*1950*/  @!P4 IMAD.IADD R2, R2, 0x1, -R22.reuse ;  /* 0x000000010202c824 */ /* 0x100fe200078e0a16 */
[----:B------:R-:W-:Y:S01]  /*1960*/  LOP3.LUT R3, R186, 0x10, RZ, 0xc0, !PT ;  /* 0x00000010ba037812 */ /* 0x000fe200078ec0ff */
[----:B------:R-:W-:Y:S01]  /*1970*/  @!P3 IMAD.MOV R11, RZ, RZ, -R11 ;  /* 0x000000ffff0bb224 */ /* 0x000fe200078e0a0b */
[C---:B------:R-:W-:Y:S01]  /*1980*/  ISETP.GT.U32.AND P3, PT, R22.reuse, R16, PT ;  /* 0x000000101600720c */ /* 0x040fe20003f64070 */
[----:B------:R-:W-:Y:S01]  /*1990*/  @!P1 IMAD.IADD R19, R19, 0x1, -R22 ;  /* 0x0000000113139824 */ /* 0x000fe200078e0a16 */
[C---:B------:R-:W-:Y:S01]  /*19a0*/  ISETP.GT.U32.AND P4, PT, R22.reuse, R2, PT ;  /* 0x000000021600720c */ /* 0x040fe20003f84070 */
[----:B------:R-:W-:Y:S01]  /*19b0*/  @!P6 IMAD.MOV R14, RZ, RZ, -R14 ;  /* 0x000000ffff0ee224 */ /* 0x000fe200078e0a0e */
[----:B------:R-:W-:Y:S01]  /*19c0*/  LOP3.LUT R21, R3, 0x60, R36, 0xf8, !PT ;  /* 0x0000006003157812 */ /* 0x000fe200078ef824 */
[----:B------:R-:W-:Y:S01]  /*19d0*/  STL [R1+0x1f4], R26 ;  /* 0x0001f41a01007387 */ /* 0x000fe20000100800 */
[----:B------:R-:W-:Y:S01]  /*19e0*/  ISETP.GT.U32.AND P1, PT, R22, R19, PT ;  /* 0x000000131600720c */ /* 0x000fe20003f24070 */
[--C-:B------:R-:W-:Y:S01]  /*19f0*/  @!P5 IMAD.IADD R17, R17, 0x1, -R22.reuse ;  /* 0x000000011111d824 */ /* 0x100fe200078e0a16 */
[----:B------:R-:W-:Y:S01]  /*1a00*/  SGXT R3, R24, 0x1 ;  /* 0x000000011803781a */ /* 0x000fe20000000200 */
[--C-:B------:R-:W-:Y:S01]  /*1a10*/  @!P0 IMAD.IADD R18, R18, 0x1, -R22.reuse ;  /* 0x0000000112128824 */ /* 0x100fe200078e0a16 */
[----:B------:R-:W-:Y:S01]  /*1a20*/  ISETP.GE.AND P5, PT, R33, RZ, PT ;  /* 0x000000ff2100720c */ /* 0x000fe20003fa6270 */
[----:B------:R-:W-:Y:S01]  /*1a30*/  IMAD R70, R70, c[0x0][0x184], RZ ;  /* 0x0000610046467a24 */ /* 0x000fe200078e02ff */
[----:B------:R-:W-:Y:S01]  /*1a40*/  ISETP.GE.AND P0, PT, R34, RZ, PT ;  /* 0x000000ff2200720c */ /* 0x000fe20003f06270 */
[--C-:B------:R-:W-:Y:S01]  /*1a50*/  @!P3 IMAD.IADD R16, R16, 0x1, -R22.reuse ;  /* 0x000000011010b824 */ /* 0x100fe200078e0a16 */
[----:B------:R-:W-:Y:S01]  /*1a60*/  LOP3.LUT R3, R3, 0x90, RZ, 0xc0, !PT ;  /* 0x0000009003037812 */ /* 0x000fe200078ec0ff */
[----:B------:R-:W-:Y:S01]  /*1a70*/  @!P4 IMAD.IADD R2, R2, 0x1, -R22 ;  /* 0x000000010202c824 */ /* 0x000fe200078e0a16 */
[----:B------:R-:W-:Y:S01]  /*1a80*/  ISETP.GE.AND P6, PT, R31, RZ, PT ;  /* 0x000000ff1f00720c */ /* 0x000fe20003fc6270 */
[----:B------:R-:W-:Y:S01]  /*1a90*/  IMAD.WIDE R190, R72, 0x2, RZ ;  /* 0x0000000248be7825 */ /* 0x000fe200078e02ff */
[----:B------:R-:W-:Y:S01]  /*1aa0*/  ISETP.GE.AND P3, PT, R32, RZ, PT ;  /* 0x000000ff2000720c */ /* 0x000fe20003f66270 */
[----:B------:R-:W-:Y:S01]  /*1ab0*/  CS2R R34, SRZ ;  /* 0x0000000000227805 */ /* 0x000fe2000001ff00 */
[----:B------:R-:W-:Y:S01]  /*1ac0*/  LOP3.LUT R184, R3, 0x7e, R186, 0x78, !PT ;  /* 0x0000007e03b87812 */ /* 0x000fe200078e78ba */
[----:B------:R-:W-:Y:S01]  /*1ad0*/  @!P1 IMAD.IADD R19, R19, 0x1, -R22 ;  /* 0x0000000113139824 */ /* 0x000fe200078e0a16 */
[----:B------:R-:W-:Y:S01]  /*1ae0*/  ISETP.NE.AND P4, PT, RZ, c[0x0][0x17c], PT ;  /* 0x00005f00ff007a0c */ /* 0x000fe20003f85270 */
[----:B------:R-:W-:Y:S01]  /*1af0*/  @!P5 IMAD.MOV R17, RZ, RZ, -R17 ;  /* 0x000000ffff11d224 */ /* 0x000fe200078e0a11 */
[----:B------:R-:W-:Y:S01]  /*1b00*/  LOP3.LUT R3, RZ, c[0x0][0x17c], RZ, 0x33, !PT ;  /* 0x00005f00ff037a12 */ /* 0x000fe200078e33ff */
[----:B------:R-:W-:Y:S01]  /*1b10*/  @!P0 IMAD.MOV R18, RZ, RZ, -R18 ;  /* 0x000000ffff128224 */ /* 0x000fe200078e0a12 */
[----:B------:R-:W-:Y:S01]  /*1b20*/  ISETP.GE.AND P1, PT, R25, RZ, PT ;  /* 0x000000ff1900720c */ /* 0x000fe20003f26270 */
[----:B------:R-:W-:Y:S01]  /*1b30*/  @!P2 IMAD.MOV R19, RZ, RZ, -R19 ;  /* 0x000000ffff13a224 */ /* 0x000fe200078e0a13 */
[C---:B------:R-:W-:Y:S01]  /*1b40*/  SEL R74, R3.reuse, R4, !P4 ;  /* 0x00000004034a7207 */ /* 0x040fe20006000000 */
[----:B------:R-:W-:Y:S01]  /*1b50*/  @!P6 IMAD.MOV R15, RZ, RZ, -R15 ;  /* 0x000000ffff0fe224 */ /* 0x000fe200078e0a0f */
[C---:B------:R-:W-:Y:S01]  /*1b60*/  SEL R76, R3.reuse, R5, !P4 ;  /* 0x00000005034c7207 */ /* 0x040fe20006000000 */
[----:B------:R-:W-:Y:S01]  /*1b70*/  @!P3 IMAD.MOV R16, RZ, RZ, -R16 ;  /* 0x000000ffff10b224 */ /* 0x000fe200078e0a10 */
[C---:B------:R-:W-:Y:S01]  /*1b80*/  SEL R78, R3.reuse, R7, !P4 ;  /* 0x00000007034e7207 */ /* 0x040fe20006000000 */
[----:B------:R-:W-:Y:S01]  /*1b90*/  IMAD R74, R74, c[0x0][0x190], RZ ;  /* 0x000064004a4a7a24 */ /* 0x000fe200078e02ff */
        /* <DEDUP_REMOVED lines=9> */
[----:B------:R-:W-:Y:S01]  /*1c30*/  @!P1 IMAD.MOV R2, RZ, RZ, -R2 ;  /* 0x000000ffff029224 */ /* 0x000fe200078e0a02 */
[C---:B------:R-:W-:Y:S01]  /*1c40*/  SEL R175, R3.reuse, R18, !P4 ;  /* 0x0000001203af7207 */ /* 0x040fe20006000000 */
[----:B------:R-:W-:Y:S01]  /*1c50*/  IMAD R80, R80, c[0x0][0x190], RZ ;  /* 0x0000640050507a24 */ /* 0x000fe200078e02ff */
[C---:B------:R-:W-:Y:S01]  /*1c60*/  SEL R170, R3.reuse, R13, !P4 ;  /* 0x0000000d03aa7207 */ /* 0x040fe20006000000 */
[----:B------:R-:W-:Y:S01]  /*1c70*/  IMAD R82, R82, c[0x0][0x190], RZ ;  /* 0x0000640052527a24 */ /* 0x000fe200078e02ff */
[----:B------:R-:W-:Y:S01]  /*1c80*/  SEL R171, R3, R14, !P4 ;  /* 0x0000000e03ab7207 */ /* 0x000fe20006000000 */
[----:B------:R-:W-:Y:S01]  /*1c90*/  IMAD R174, R174, c[0x0][0x190], RZ ;  /* 0x00006400aeae7a24 */ /* 0x000fe200078e02ff */
[----:B------:R-:W-:Y:S01]  /*1ca0*/  LEA R180, P2, R74, c[0x0][0x168], 0x1 ;  /* 0x00005a004ab47a11 */ /* 0x000fe200078408ff */
[----:B------:R-:W-:Y:S01]  /*1cb0*/  IMAD R175, R175, c[0x0][0x190], RZ ;  /* 0x00006400afaf7a24 */ /* 0x000fe200078e02ff */
[C---:B------:R-:W-:Y:S01]  /*1cc0*/  SEL R172, R3.reuse, R15, !P4 ;  /* 0x0000000f03ac7207 */ /* 0x040fe20006000000 */
[----:B------:R-:W-:Y:S01]  /*1cd0*/  IMAD R170, R170, c[0x0][0x190], RZ ;  /* 0x00006400aaaa7a24 */ /* 0x000fe200078e02ff */
[----:B------:R-:W-:Y:S01]  /*1ce0*/  SEL R173, R3, R16, !P4 ;  /* 0x0000001003ad7207 */ /* 0x000fe20006000000 */
[----:B------:R-:W-:Y:S01]  /*1cf0*/  IMAD R171, R171, c[0x0][0x190], RZ ;  /* 0x00006400abab7a24 */ /* 0x000fe200078e02ff */
[----:B------:R-:W-:Y:S01]  /*1d00*/  LOP3.LUT R178, R184, 0x20, RZ, 0x3c, !PT ;  /* 0x00000020b8b27812 */ /* 0x000fe200078e3cff */
[----:B------:R-:W-:Y:S01]  /*1d10*/  STL [R1+0x1f0], R180 ;  /* 0x0001f0b401007387 */ /* 0x000fe20000100800 */
[----:B------:R-:W-:Y:S01]  /*1d20*/  LEA R179, P1, R76, c[0x0][0x168], 0x1 ;  /* 0x00005a004cb37a11 */ /* 0x000fe200078208ff */
[----:B------:R-:W-:Y:S01]  /*1d30*/  IMAD R172, R172, c[0x0][0x190], RZ ;  /* 0x00006400acac7a24 */ /* 0x000fe200078e02ff */
[----:B------:R-:W-:Y:S01]  /*1d40*/  SEL R168, R3, R12, !P4 ;  /* 0x0000000c03a87207 */ /* 0x000fe20006000000 */
[----:B------:R-:W-:Y:S01]  /*1d50*/  IMAD R173, R173, c[0x0][0x190], RZ ;  /* 0x00006400adad7a24 */ /* 0x000fe200078e02ff */
[----:B------:R-:W-:Y:S01]  /*1d60*/  LEA R178, P0, R78, c[0x0][0x168], 0x1 ;  /* 0x00005a004eb27a11 */ /* 0x000fe200078008ff */
[----:B------:R-:W-:Y:S01]  /*1d70*/  STL [R1+0x1e8], R179 ;  /* 0x0001e8b301007387 */ /* 0x000fe20000100800 */
[----:B------:R-:W-:Y:S01]  /*1d80*/  LEA R223, P5, R84, c[0x0][0x168], 0x1 ;  /* 0x00005a0054df7a11 */ /* 0x000fe200078a08ff */
[----:B------:R-:W-:Y:S01]  /*1d90*/  IMAD R168, R168, c[0x0][0x190], RZ ;  /* 0x00006400a8a87a24 */ /* 0x000fe200078e02ff */
[----:B------:R-:W-:Y:S01]  /*1da0*/  LEA R219, P3, R86, c[0x0][0x168], 0x1 ;  /* 0x00005a0056db7a11 */ /* 0x000fe200078608ff */
[----:B------:R0:W-:Y:S01]  /*1db0*/  STL [R1+0x1e0], R178 ;  /* 0x0001e0b201007387 */ /* 0x0001e20000100800 */
[C---:B------:R-:W-:Y:S01]  /*1dc0*/  SEL R176, R3.reuse, R2, !P4 ;  /* 0x0000000203b07207 */ /* 0x040fe20006000000 */
[----:B------:R-:W-:Y:S01]  /*1dd0*/  IMAD.WIDE R188, R70, 0x2, RZ ;  /* 0x0000000246bc7825 */ /* 0x000fe200078e02ff */
[----:B------:R-:W-:Y:S01]  /*1de0*/  SEL R177, R3, R19, !P4 ;  /* 0x0000001303b17207 */ /* 0x000fe20006000000 */
[----:B------:R-:W-:Y:S01]  /*1df0*/  CS2R R32, SRZ ;  /* 0x0000000000207805 */ /* 0x000fe2000001ff00 */
[----:B------:R-:W-:Y:S01]  /*1e00*/  LEA R248, P4, R80, c[0x0][0x168], 0x1 ;  /* 0x00005a0050f87a11 */ /* 0x000fe200078808ff */
[----:B------:R-:W-:Y:S01]  /*1e10*/  IMAD.SHL.U32 R3, R246, 0x10, RZ ;  /* 0x00000010f6037824 */ /* 0x000fe200078e00ff */
[----:B------:R-:W-:Y:S01]  /*1e20*/  LEA R243, P6, R82, c[0x0][0x168], 0x1 ;  /* 0x00005a0052f37a11 */ /* 0x000fe200078c08ff */
[----:B------:R-:W-:Y:S01]  /*1e30*/  IMAD R2, R246, 0xf, RZ ;  /* 0x0000000ff6027824 */ /* 0x000fe200078e02ff */
[----:B------:R-:W-:Y:S01]  /*1e40*/  LEA.HI.X.SX32 R221, R84, c[0x0][0x16c], 0x1, P5 ;  /* 0x00005b0054dd7a11 */ /* 0x000fe200028f0eff */
[----:B------:R-:W-:Y:S01]  /*1e50*/  IMAD R64, R246, 0x5, RZ ;  /* 0x00000005f6407824 */ /* 0x000fe200078e02ff */
[----:B0-----:R-:W-:Y:S01]  /*1e60*/  LEA.HI.X.SX32 R178, R74, c[0x0][0x16c], 0x1, P2 ;  /* 0x00005b004ab27a11 */ /* 0x001fe200010f0eff */
[----:B------:R-:W-:Y:S01]  /*1e70*/  IMAD.SHL.U32 R65, R246, 0x4, RZ ;  /* 0x00000004f6417824 */ /* 0x000fe200078e00ff */
[----:B------:R-:W-:Y:S01]  /*1e80*/  LEA.HI.X.SX32 R217, R86, c[0x0][0x16c], 0x1, P3 ;  /* 0x00005b0056d97a11 */ /* 0x000fe200018f0eff */
[----:B------:R-:W-:Y:S01]  /*1e90*/  IMAD.SHL.U32 R20, R36, 0x8, RZ ;  /* 0x0000000824147824 */ /* 0x000fe200078e00ff */
[----:B------:R-:W-:Y:S01]  /*1ea0*/  LEA.HI.X.SX32 R74, R76, c[0x0][0x16c], 0x1, P1 ;  /* 0x00005b004c4a7a11 */ /* 0x000fe200008f0eff */
[----:B------:R-:W-:Y:S01]  /*1eb0*/  STL [R1+0x1ec], R178 ;  /* 0x0001ecb201007387 */ /* 0x000fe20000100800 */
[----:B------:R-:W-:Y:S01]  /*1ec0*/  LEA.HI.X.SX32 R249, R78, c[0x0][0x16c], 0x1, P0 ;  /* 0x00005b004ef97a11 */ /* 0x000fe200000f0eff */
[----:B------:R-:W-:Y:S01]  /*1ed0*/  IMAD R66, R246, 0x3, RZ ;  /* 0x00000003f6427824 */ /* 0x000fe200078e02ff */
[----:B------:R-:W-:Y:S01]  /*1ee0*/  LEA R200, P5, R174, c[0x0][0x168], 0x1 ;  /* 0x00005a00aec87a11 */ /* 0x000fe200078a08ff */
[----:B------:R-:W-:Y:S01]  /*1ef0*/  STL [R1+0x1e4], R74 ;  /* 0x0001e44a01007387 */ /* 0x000fe20000100800 */
[----:B------:R-:W-:Y:S01]  /*1f00*/  LEA R198, P3, R175, c[0x0][0x168], 0x1 ;  /* 0x00005a00afc67a11 */ /* 0x000fe200078608ff */
[----:B------:R-:W-:Y:S01]  /*1f10*/  IMAD.SHL.U32 R68, R246, 0x2, RZ ;  /* 0x00000002f6447824 */ /* 0x000fe200078e00ff */
[----:B------:R-:W-:Y:S01]  /*1f20*/  LEA R211, P1, R170, c[0x0][0x168], 0x1 ;  /* 0x00005a00aad37a11 */ /* 0x000fe200078208ff */
[----:B------:R-:W-:Y:S01]  /*1f30*/  IMAD R176, R176, c[0x0][0x190], RZ ;  /* 0x00006400b0b07a24 */ /* 0x000fe200078e02ff */
[----:B------:R-:W-:Y:S01]  /*1f40*/  LEA R207, P0, R171, c[0x0][0x168], 0x1 ;  /* 0x00005a00abcf7a11 */ /* 0x000fe200078008ff */
[----:B------:R-:W-:Y:S01]  /*1f50*/  IMAD R177, R177, c[0x0][0x190], RZ ;  /* 0x00006400b1b17a24 */ /* 0x000fe200078e02ff */
[----:B------:R-:W-:Y:S01]  /*1f60*/  LEA.HI.X.SX32 R245, R80, c[0x0][0x16c], 0x1, P4 ;  /* 0x00005b0050f57a11 */ /* 0x000fe200020f0eff */
[--C-:B------:R-:W-:Y:S01]  /*1f70*/  IMAD.WIDE R250, R246, 0x2, R190.reuse ;  /* 0x00000002f6fa7825 */ /* 0x100fe200078e02be */
[----:B------:R-:W-:Y:S01]  /*1f80*/  LEA.HI.X.SX32 R242, R82, c[0x0][0x16c], 0x1, P6 ;  /* 0x00005b0052f27a11 */ /* 0x000fe200030f0eff */
[----:B------:R-:W-:Y:S01]  /*1f90*/  CS2R R30, SRZ ;  /* 0x00000000001e7805 */ /* 0x000fe2000001ff00 */
[----:B------:R-:W-:Y:S01]  /*1fa0*/  LEA R204, P4, R172, c[0x0][0x168], 0x1 ;  /* 0x00005a00accc7a11 */ /* 0x000fe200078808ff */
[----:B------:R-:W-:Y:S01]  /*1fb0*/  CS2R R24, SRZ ;  /* 0x0000000000187805 */ /* 0x000fe2000001ff00 */
[----:B------:R-:W-:Y:S01]  /*1fc0*/  LEA R202, P6, R173, c[0x0][0x168], 0x1 ;  /* 0x00005a00adca7a11 */ /* 0x000fe200078c08ff */
[----:B------:R-:W-:Y:S01]  /*1fd0*/  CS2R R16, SRZ ;  /* 0x0000000000107805 */ /* 0x000fe2000001ff00 */
[----:B------:R-:W-:Y:S01]  /*1fe0*/  LEA R215, P2, R168, c[0x0][0x168], 0x1 ;  /* 0x00005a00a8d77a11 */ /* 0x000fe200078408ff */
[----:B------:R-:W-:Y:S01]  /*1ff0*/  CS2R R18, SRZ ;  /* 0x0000000000127805 */ /* 0x000fe2000001ff00 */
[----:B------:R-:W-:Y:S01]  /*2000*/  LEA.HI.X.SX32 R199, R174, c[0x0][0x16c], 0x1, P5 ;  /* 0x00005b00aec77a11 */ /* 0x000fe200028f0eff */
[----:B------:R-:W-:Y:S01]  /*2010*/  CS2R R12, SRZ ;  /* 0x00000000000c7805 */ /* 0x000fe2000001ff00 */
[----:B------:R-:W-:Y:S01]  /*2020*/  LEA.HI.X.SX32 R197, R175, c[0x0][0x16c], 0x1, P3 ;  /* 0x00005b00afc57a11 */ /* 0x000fe200018f0eff */
[----:B------:R-:W-:Y:S01]  /*2030*/  IMAD.WIDE R174, R169, 0x2, R190 ;  /* 0x00000002a9ae7825 */ /* 0x000fe200078e02be */
[----:B------:R-:W-:Y:S01]  /*2040*/  LEA.HI.X.SX32 R209, R170, c[0x0][0x16c], 0x1, P1 ;  /* 0x00005b00aad17a11 */ /* 0x000fe200008f0eff */
[----:B------:R-:W-:Y:S01]  /*2050*/  CS2R R14, SRZ ;  /* 0x00000000000e7805 */ /* 0x000fe2000001ff00 */
[----:B------:R-:W-:Y:S01]  /*2060*/  LEA.HI.X.SX32 R205, R171, c[0x0][0x16c], 0x1, P0 ;  /* 0x00005b00abcd7a11 */ /* 0x000fe200000f0eff */
[----:B------:R-:W-:Y:S01]  /*2070*/  IMAD.WIDE R170, R169, 0x2, R188 ;  /* 0x00000002a9aa7825 */ /* 0x000fe200078e02bc */
[----:B------:R-:W-:Y:S01]  /*2080*/  LEA.HI.X.SX32 R203, R172, c[0x0][0x16c], 0x1, P4 ;  /* 0x00005b00accb7a11 */ /* 0x000fe200020f0eff */
[----:B------:R-:W-:Y:S01]  /*2090*/  STL.64 [R1+0x1d8], R174 ;  /* 0x0001d8ae01007387 */ /* 0x000fe20000100a00 */
[----:B------:R-:W-:Y:S01]  /*20a0*/  LEA.HI.X.SX32 R201, R173, c[0x0][0x16c], 0x1, P6 ;  /* 0x00005b00adc97a11 */ /* 0x000fe200030f0eff */
[C---:B------:R-:W-:Y:S01]  /*20b0*/  IMAD.WIDE R172, R87.reuse, 0x2, R190 ;  /* 0x0000000257ac7825 */ /* 0x040fe200078e02be */
[----:B------:R-:W-:Y:S01]  /*20c0*/  LEA.HI.X.SX32 R213, R168, c[0x0][0x16c], 0x1, P2 ;  /* 0x00005b00a8d57a11 */ /* 0x000fe200010f0eff */
[----:B------:R0:W-:Y:S01]  /*20d0*/  STL.64 [R1+0x1d0], R170 ;  /* 0x0001d0aa01007387 */ /* 0x0001e20000100a00 */
[----:B------:R-:W-:Y:S01]  /*20e0*/  LOP3.LUT R6, R36, 0x7, RZ, 0xc0, !PT ;  /* 0x0000000724067812 */ /* 0x000fe200078ec0ff */
[--C-:B------:R-:W-:Y:S01]  /*20f0*/  IMAD.WIDE R168, R87, 0x2, R188.reuse ;  /* 0x0000000257a87825 */ /* 0x100fe200078e02bc */
[----:B------:R-:W-:Y:S01]  /*2100*/  LOP3.LUT R23, R20, 0x30, RZ, 0xc0, !PT ;  /* 0x0000003014177812 */ /* 0x000fe200078ec0ff */
[----:B------:R-:W-:Y:S01]  /*2110*/  STL.64 [R1+0x1c8], R172 ;  /* 0x0001c8ac01007387 */ /* 0x000fe20000100a00 */
[----:B------:R-:W-:Y:S01]  /*2120*/  LOP3.LUT R187, R26, 0x1000, RZ, 0xc0, !PT ;  /* 0x000010001abb7812 */ /* 0x000fe200078ec0ff */
[----:B------:R-:W-:Y:S01]  /*2130*/  IMAD.WIDE R86, R85, 0x2, R188 ;  /* 0x0000000255567825 */ /* 0x000fe200078e02bc */
[----:B------:R-:W-:Y:S01]  /*2140*/  LEA R196, P2, R176, c[0x0][0x168], 0x1 ;  /* 0x00005a00b0c47a11 */ /* 0x000fe200078408ff */
[----:B------:R1:W-:Y:S01]  /*2150*/  STL.64 [R1+0x1c0], R168 ;  /* 0x0001c0a801007387 */ /* 0x0003e20000100a00 */
[----:B------:R-:W-:Y:S01]  /*2160*/  LEA R194, P1, R177, c[0x0][0x168], 0x1 ;  /* 0x00005a00b1c27a11 */ /* 0x000fe200078208ff */
[----:B------:R-:W-:Y:S01]  /*2170*/  IMAD R20, R6, 0x210, RZ ;  /* 0x0000021006147824 */ /* 0x000fe200078e02ff */
[----:B------:R-:W-:Y:S01]  /*2180*/  CS2R R36, SRZ ;  /* 0x0000000000247805 */ /* 0x000fe2000001ff00 */
[----:B0-----:R-:W-:Y:S01]  /*2190*/  IMAD.WIDE R170, R85, 0x2, R190 ;  /* 0x0000000255aa7825 */ /* 0x001fe200078e02be */
[----:B------:R-:W-:Y:S01]  /*21a0*/  CS2R R26, SRZ ;  /* 0x00000000001a7805 */ /* 0x000fe2000001ff00 */
[----:B------:R-:W-:Y:S01]  /*21b0*/  CS2R R8, SRZ ;  /* 0x0000000000087805 */ /* 0x000fe2000001ff00 */
[----:B------:R-:W-:Y:S01]  /*21c0*/  LOP3.LUT R20, R20, R21, RZ, 0x3c, !PT ;  /* 0x0000001514147212 */ /* 0x000fe200078e3cff */
[C---:B------:R-:W-:Y:S01]  /*21d0*/  IMAD.WIDE R84, R83.reuse, 0x2, R188 ;  /* 0x0000000253547825 */ /* 0x040fe200078e02bc */
[----:B------:R-:W-:Y:S01]  /*21e0*/  STL.64 [R1+0x1b8], R170 ;  /* 0x0001b8aa01007387 */ /* 0x000fe20000100a00 */
[----:B------:R-:W-:Y:S01]  /*21f0*/  CS2R R10, SRZ ;  /* 0x00000000000a7805 */ /* 0x000fe2000001ff00 */
[----:B------:R-:W-:Y:S01]  /*2200*/  CS2R R4, SRZ ;  /* 0x0000000000047805 */ /* 0x000fe2000001ff00 */
[----:B-1----:R-:W-:Y:S01]  /*2210*/  IMAD.WIDE R168, R83, 0x2, R190 ;  /* 0x0000000253a87825 */ /* 0x002fe200078e02be */
[----:B------:R0:W-:Y:S01]  /*2220*/  STL.64 [R1+0x1b0], R86 ;  /* 0x0001b05601007387 */ /* 0x0001e20000100a00 */
[----:B------:R-:W-:-:S02]  /*2230*/  SHF.R.S32.HI R252, RZ, 0x5, R252 ;  /* 0x00000005fffc7819 */ /* 0x000fc400000114fc */
[----:B------:R-:W-:Y:S01]  /*2240*/  IMAD.WIDE R82, R81, 0x2, R188 ;  /* 0x0000000251527825 */ /* 0x000fe200078e02bc */
[----:B------:R-:W-:Y:S01]  /*2250*/  STL.64 [R1+0x1a8], R168 ;  /* 0x0001a8a801007387 */ /* 0x000fe20000100a00 */
[----:B------:R-:W-:Y:S02]  /*2260*/  LEA.HI.X.SX32 R195, R176, c[0x0][0x16c], 0x1, P2 ;  /* 0x00005b00b0c37a11 */ /* 0x000fe400010f0eff */
[----:B------:R-:W-:Y:S01]  /*2270*/  IMAD R23, R6, 0x40, R23 ;  /* 0x0000004006177824 */ /* 0x000fe200078e0217 */
[----:B------:R1:W-:Y:S01]  /*2280*/  STL.64 [R1+0x1a0], R84 ;  /* 0x0001a05401007387 */ /* 0x0003e20000100a00 */
[----:B------:R-:W-:Y:S01]  /*2290*/  IMAD.IADD R187, R187, 0x1, R20 ;  /* 0x00000001bbbb7824 */ /* 0x000fe200078e0214 */
[----:B------:R-:W-:Y:S01]  /*22a0*/  CS2R R6, SRZ ;  /* 0x0000000000067805 */ /* 0x000fe2000001ff00 */
[----:B------:R-:W-:Y:S01]  /*22b0*/  CS2R R20, SRZ ;  /* 0x0000000000147805 */ /* 0x000fe2000001ff00 */
[----:B0-----:R-:W-:Y:S01]  /*22c0*/  IMAD.WIDE R86, R81, 0x2, R190 ;  /* 0x0000000251567825 */ /* 0x001fe200078e02be */
[----:B------:R-:W-:-:S02]  /*22d0*/  LOP3.LUT R186, R23, 0x30, R186, 0x78, !PT ;  /* 0x0000003017ba7812 */ /* 0x000fc400078e78ba */
[----:B------:R-:W-:Y:S01]  /*22e0*/  CS2R R22, SRZ ;  /* 0x0000000000167805 */ /* 0x000fe2000001ff00 */
[----:B------:R-:W-:Y:S01]  /*22f0*/  IMAD.WIDE R80, R79, 0x2, R188 ;  /* 0x000000024f507825 */ /* 0x000fe200078e02bc */
[----:B------:R-:W-:Y:S01]  /*2300*/  STL.64 [R1+0x198], R86 ;  /* 0x0001985601007387 */ /* 0x000fe20000100a00 */
[----:B------:R-:W-:Y:S02]  /*2310*/  LEA.HI.X.SX32 R192, R177, c[0x0][0x16c], 0x1, P1 ;  /* 0x00005b00b1c07a11 */ /* 0x000fe400008f0eff */
[----:B-1----:R-:W-:Y:S01]  /*2320*/  IMAD.WIDE R84, R79, 0x2, R190 ;  /* 0x000000024f547825 */ /* 0x002fe200078e02be */
[----:B------:R0:W-:Y:S03]  /*2330*/  STL.64 [R1+0x190], R82 ;  /* 0x0001905201007387 */ /* 0x0001e60000100a00 */
[C-C-:B------:R-:W-:Y:S01]  /*2340*/  IMAD.WIDE R78, R77.reuse, 0x2, R188.reuse ;  /* 0x000000024d4e7825 */ /* 0x140fe200078e02bc */
[----:B------:R-:W-:Y:S03]  /*2350*/  STL.64 [R1+0x188], R84 ;  /* 0x0001885401007387 */ /* 0x000fe60000100a00 */
[----:B------:R-:W-:Y:S01]  /*2360*/  IMAD.WIDE R246, R246, 0x2, R188 ;  /* 0x00000002f6f67825 */ /* 0x000fe200078e02bc */
[----:B------:R1:W-:Y:S03]  /*2370*/  STL.64 [R1+0x180], R80 ;  /* 0x0001805001007387 */ /* 0x0003e60000100a00 */
[----:B0-----:R-:W-:-:S04]  /*2380*/  IMAD.WIDE R82, R77, 0x2, R190 ;  /* 0x000000024d527825 */ /* 0x001fc800078e02be */
[C---:B------:R-:W-:Y:S01]  /*2390*/  IMAD.WIDE R76, R75.reuse, 0x2, R188 ;  /* 0x000000024b4c7825 */ /* 0x040fe200078e02bc */
[----:B------:R-:W-:Y:S03]  /*23a0*/  STL.64 [R1+0x178], R82 ;  /* 0x0001785201007387 */ /* 0x000fe60000100a00 */
[----:B-1----:R-:W-:Y:S01]  /*23b0*/  IMAD.WIDE R80, R75, 0x2, R190 ;  /* 0x000000024b507825 */ /* 0x002fe200078e02be */
[----:B------:R0:W-:Y:S03]  /*23c0*/  STL.64 [R1+0x170], R78 ;  /* 0x0001704e01007387 */ /* 0x0001e60000100a00 */
[C---:B------:R-:W-:Y:S01]  /*23d0*/  IMAD.WIDE R74, R73.reuse, 0x2, R188 ;  /* 0x00000002494a7825 */ /* 0x040fe200078e02bc */
[----:B------:R-:W-:Y:S04]  /*23e0*/  STL.64 [R1+0x168], R80 ;  /* 0x0001685001007387 */ /* 0x000fe80000100a00 */
[----:B------:R1:W-:Y:S01]  /*23f0*/  STL.64 [R1+0x160], R76 ;  /* 0x0001604c01007387 */ /* 0x0003e20000100a00 */
        /* <DEDUP_REMOVED lines=8> */
[----:B0-----:R-:W-:-:S05]  /*2480*/  IMAD.WIDE R74, R69, 0x2, R190 ;  /* 0x00000002454a7825 */ /* 0x001fca00078e02be */
[----:B------:R0:W-:Y:S01]  /*2490*/  STL.64 [R1+0x138], R74 ;  /* 0x0001384a01007387 */ /* 0x0001e20000100a00 */
[----:B-1----:R-:W-:-:S03]  /*24a0*/  IMAD.WIDE R72, R67, 0x2, R190 ;  /* 0x0000000243487825 */ /* 0x002fc600078e02be */
[----:B------:R1:W-:Y:S04]  /*24b0*/  STL.64 [R1+0x130], R70 ;  /* 0x0001304601007387 */ /* 0x0003e80000100a00 */
[----:B------:R2:W-:Y:S01]  /*24c0*/  STL.64 [R1+0x128], R72 ;  /* 0x0001284801007387 */ /* 0x0005e20000100a00 */
[----:B0-----:R-:W-:-:S04]  /*24d0*/  IMAD.WIDE R74, R67, 0x2, R188 ;  /* 0x00000002434a7825 */ /* 0x001fc800078e02bc */
[C---:B-1----:R-:W-:Y:S01]  /*24e0*/  IMAD.WIDE R70, R63.reuse, 0x2, R190 ;  /* 0x000000023f467825 */ /* 0x042fe200078e02be */
[----:B------:R0:W-:Y:S03]  /*24f0*/  STL.64 [R1+0x120], R74 ;  /* 0x0001204a01007387 */ /* 0x0001e60000100a00 */
[----:B--2---:R-:W-:Y:S01]  /*2500*/  IMAD.WIDE R72, R63, 0x2, R188 ;  /* 0x000000023f487825 */ /* 0x004fe200078e02bc */
[----:B------:R1:W-:Y:S04]  /*2510*/  STL.64 [R1+0x118], R70 ;  /* 0x0001184601007387 */ /* 0x0003e80000100a00 */
[----:B------:R2:W-:Y:S01]  /*2520*/  STL.64 [R1+0x110], R72 ;  /* 0x0001104801007387 */ /* 0x0005e20000100a00 */
[----:B0-----:R-:W-:-:S04]  /*2530*/  IMAD.WIDE R74, R59, 0x2, R190 ;  /* 0x000000023b4a7825 */ /* 0x001fc800078e02be */
[----:B-1----:R-:W-:Y:S01]  /*2540*/  IMAD.WIDE R70, R59, 0x2, R188 ;  /* 0x000000023b467825 */ /* 0x002fe200078e02bc */
[----:B------:R0:W-:Y:S03]  /*2550*/  STL.64 [R1+0x108], R74 ;  /* 0x0001084a01007387 */ /* 0x0001e60000100a00 */
[C---:B--2---:R-:W-:Y:S01]  /*2560*/  IMAD.WIDE R72, R55.reuse, 0x2, R190 ;  /* 0x0000000237487825 */ /* 0x044fe200078e02be */
        /* <DEDUP_REMOVED lines=10> */
[----:B------:R-:W-:Y:S03]  /*2610*/  STL.64 [R1+0xd8], R74 ;  /* 0x0000d84a01007387 */ /* 0x000fe60000100a00 */
[C---:B--2---:R-:W-:Y:S01]  /*2620*/  IMAD.WIDE R72, R52.reuse, 0x2, R190 ;  /* 0x0000000234487825 */ /* 0x044fe200078e02be */
[----:B------:R0:W-:Y:S03]  /*2630*/  STL.64 [R1+0xd0], R70 ;  /* 0x0000d04601007387 */ /* 0x0001e60000100a00 */
[----:B------:R-:W-:Y:S01]  /*2640*/  IMAD.WIDE R2, R52, 0x2, R188 ;  /* 0x0000000234027825 */ /* 0x000fe200078e02bc */
[----:B------:R-:W-:Y:S04]  /*2650*/  STL.64 [R1+0xc8], R72 ;  /* 0x0000c84801007387 */ /* 0x000fe80000100a00 */
[----:B------:R1:W-:Y:S01]  /*2660*/  STL.64 [R1+0xc0], R2 ;  /* 0x0000c00201007387 */ /* 0x0003e20000100a00 */
[----:B0-----:R-:W-:-:S04]  /*2670*/  IMAD.WIDE R70, R53, 0x2, R190 ;  /* 0x0000000235467825 */ /* 0x001fc800078e02be */
[----:B------:R-:W-:Y:S01]  /*2680*/  IMAD.WIDE R52, R53, 0x2, R188 ;  /* 0x0000000235347825 */ /* 0x000fe200078e02bc */
[----:B------:R-:W-:Y:S03]  /*2690*/  STL.64 [R1+0xb8], R70 ;  /* 0x0000b84601007387 */ /* 0x000fe60000100a00 */
[C---:B-1----:R-:W-:Y:S01]  /*26a0*/  IMAD.WIDE R2, R54.reuse, 0x2, R190 ;  /* 0x0000000236027825 */ /* 0x042fe200078e02be */
[----:B------:R0:W-:Y:S03]  /*26b0*/  STL.64 [R1+0xb0], R52 ;  /* 0x0000b03401007387 */ /* 0x0001e60000100a00 */
[----:B------:R-:W-:Y:S01]  /*26c0*/  IMAD.WIDE R54, R54, 0x2, R188 ;  /* 0x0000000236367825 */ /* 0x000fe200078e02bc */
        /* <DEDUP_REMOVED lines=37> */
[----:B------:R-:W-:Y:S01]  /*2920*/  STL.64 [R1+0x10], R54 ;  /* 0x0000103601007387 */ /* 0x000fe20000100a00 */
[----:B0-----:R-:W-:-:S04]  /*2930*/  IMAD.WIDE R52, R68, 0x2, R190 ;  /* 0x0000000244347825 */ /* 0x001fc800078e02be */
[----:B-1----:R-:W-:Y:S01]  /*2940*/  IMAD.WIDE R2, R68, 0x2, R188 ;  /* 0x0000000244027825 */ /* 0x002fe200078e02bc */
[----:B------:R-:W-:Y:S04]  /*2950*/  STL.64 [R1+0x8], R52 ;  /* 0x0000083401007387 */ /* 0x000fe80000100a00 */
[----:B------:R0:W-:Y:S02]  /*2960*/  STL.64 [R1], R2 ;  /* 0x0000000201007387 */ /* 0x0001e40000100a00 */
[----:B0-----:R-:W-:Y:S02]  /*2970*/  IMAD.MOV.U32 R2, RZ, RZ, c[0x0][0x160] ;  /* 0x00005800ff027624 */ /* 0x001fe400078e00ff */
[----:B------:R-:W-:Y:S02]  /*2980*/  IMAD.MOV.U32 R3, RZ, RZ, c[0x0][0x164] ;  /* 0x00005900ff037624 */ /* 0x000fe400078e00ff */
.L_x_3:
[----:B------:R-:W2:Y:S04]  /*2990*/  LDL.64 R74, [R1] ;  /* 0x00000000014a7983 */ /* 0x000ea80000100a00 */
[----:B------:R-:W3:Y:S04]  /*29a0*/  LDL.64 R78, [R1+0x8] ;  /* 0x00000800014e7983 */ /* 0x000ee80000100a00 */
[----:B------:R-:W4:Y:S04]  /*29b0*/  LDL.64 R68, [R1+0x10] ;  /* 0x0000100001447983 */ /* 0x000f280000100a00 */
[----:B------:R-:W5:Y:S04]  /*29c0*/  LDL.64 R80, [R1+0x20] ;  /* 0x0000200001507983 */ /* 0x000f680000100a00 */
[----:B------:R-:W4:Y:S04]  /*29d0*/  LDL.64 R86, [R1+0x18] ;  /* 0x0000180001567983 */ /* 0x000f280000100a00 */
[----:B------:R-:W4:Y:S01]  /*29e0*/  LDL.64 R82, [R1+0x28] ;  /* 0x0000280001527983 */ /* 0x000f220000100a00 */
[----:B------:R-:W-:-:S02]  /*29f0*/  ISETP.GT.AND P2, PT, R0, RZ, PT ;  /* 0x000000ff0000720c */ /* 0x000fc40003f44270 */
[-C--:B------:R-:W-:Y:S02]  /*2a00*/  IADD3 R54, P1, R188, R2.reuse, RZ ;  /* 0x00000002bc367210 */ /* 0x080fe40007f3e0ff */
[-C--:B------:R-:W-:Y:S02]  /*2a10*/  IADD3 R52, P0, R190, R2.reuse, RZ ;  /* 0x00000002be347210 */ /* 0x080fe40007f1e0ff */
[----:B------:R-:W-:Y:S01]  /*2a20*/  PRMT R206, RZ, 0x7610, R206 ;  /* 0x00007610ffce7816 */ /* 0x000fe200000000ce */
[--C-:B------:R-:W-:Y:S01]  /*2a30*/  IMAD.X R55, R189, 0x1, R3.reuse, P1 ;  /* 0x00000001bd377824 */ /* 0x100fe200008e0603 */
[----:B------:R-:W-:Y:S01]  /*2a40*/  IADD3 R56, P1, R246, R2, RZ ;  /* 0x00000002f6387210 */ /* 0x000fe20007f3e0ff */
[--C-:B------:R-:W-:Y:S01]  /*2a50*/  IMAD.X R53, R191, 0x1, R3.reuse, P0 ;  /* 0x00000001bf357824 */ /* 0x100fe200000e0603 */
[----:B------:R-:W-:Y:S02]  /*2a60*/  ISETP.GT.AND P3, PT, R0, 0x1, PT ;  /* 0x000000010000780c */ /* 0x000fe40003f64270 */
[----:B------:R-:W-:Y:S01]  /*2a70*/  PRMT R208, RZ, 0x7610, R208 ;  /* 0x00007610ffd07816 */ /* 0x000fe200000000d0 */
[----:B------:R0:W5:Y:S01]  /*2a80*/  @P2 LDG.E.U16 R206, [R54.64] ;  /* 0x0000000436ce2981 */ /* 0x000162000c1e1500 */
[----:B------:R-:W-:Y:S01]  /*2a90*/  IMAD.X R57, R247, 0x1, R3, P1 ;  /* 0x00000001f7397824 */ /* 0x000fe200008e0603 */
[----:B------:R-:W-:-:S02]  /*2aa0*/  PRMT R222, RZ, 0x7610, R222 ;  /* 0x00007610ffde7816 */ /* 0x000fc400000000de */
[----:B------:R1:W-:Y:S04]  /*2ab0*/  STL.64 [R1+0x210], R156 ;  /* 0x0002109c01007387 */ /* 0x0003e80000100a00 */
[----:B------:R1:W5:Y:S01]  /*2ac0*/  @P2 LDG.E.U16 R208, [R52.64] ;  /* 0x0000000434d02981 */ /* 0x000362000c1e1500 */
[----:B0-----:R-:W-:-:S03]  /*2ad0*/  IADD3 R54, P0, R250, R2, RZ ;  /* 0x00000002fa367210 */ /* 0x001fc60007f1e0ff */
[----:B------:R-:W-:Y:S01]  /*2ae0*/  STL.64 [R1+0x208], R158 ;  /* 0x0002089e01007387 */ /* 0x000fe20000100a00 */
[----:B------:R-:W-:Y:S01]  /*2af0*/  ISETP.GT.AND P2, PT, R0, 0x2, PT ;  /* 0x000000020000780c */ /* 0x000fe20003f44270 */
[----:B------:R-:W-:Y:S02]  /*2b00*/  IMAD.X R55, R251, 0x1, R3, P0 ;  /* 0x00000001fb377824 */ /* 0x000fe400000e0603 */
[----:B------:R0:W-:Y:S01]  /*2b10*/  STL.64 [R1+0x200], R160 ;  /* 0x000200a001007387 */ /* 0x0001e20000100a00 */
[----:B-1----:R-:W-:-:S03]  /*2b20*/  PRMT R53, RZ, 0x7610, R53 ;  /* 0x00007610ff357816 */ /* 0x002fc60000000035 */
[----:B------:R1:W-:Y:S04]  /*2b30*/  STL.64 [R1+0x1f8], R162 ;  /* 0x0001f8a201007387 */ /* 0x0003e80000100a00 */
[----:B------:R0:W5:Y:S04]  /*2b40*/  @P3 LDG.E.U16 R53, [R54.64] ;  /* 0x0000000436353981 */ /* 0x000168000c1e1500 */
[----:B------:R3:W5:Y:S01]  /*2b50*/  @P3 LDG.E.U16 R222, [R56.64] ;  /* 0x0000000438de3981 */ /* 0x000762000c1e1500 */
[----:B------:R-:W-:-:S03]  /*2b60*/  ISETP.GT.AND P3, PT, R0, 0x3, PT ;  /* 0x000000030000780c */ /* 0x000fc60003f64270 */
[----:B------:R-:W5:Y:S01]  /*2b70*/  LDL.64 R84, [R1+0x38] ;  /* 0x0000380001547983 */ /* 0x000f620000100a00 */
[----:B0-----:R-:W-:Y:S02]  /*2b80*/  PRMT R55, RZ, 0x7610, R55 ;  /* 0x00007610ff377816 */ /* 0x001fe40000000037 */
[----:B------:R-:W-:Y:S01]  /*2b90*/  PRMT R62, RZ, 0x7610, R62 ;  /* 0x00007610ff3e7816 */ /* 0x000fe2000000003e */
[----:B------:R-:W5:Y:S01]  /*2ba0*/  LDL.64 R156, [R1+0x58] ;  /* 0x00005800019c7983 */ /* 0x000f620000100a00 */
[----:B------:R-:W-:Y:S02]  /*2bb0*/  PRMT R61, RZ, 0x7610, R61 ;  /* 0x00007610ff3d7816 */ /* 0x000fe4000000003d */
[----:B------:R-:W-:Y:S01]  /*2bc0*/  PRMT R73, RZ, 0x7610, R73 ;  /* 0x00007610ff497816 */ /* 0x000fe20000000049 */
[----:B------:R-:W5:Y:S01]  /*2bd0*/  LDL.64 R160, [R1+0xa0] ;  /* 0x0000a00001a07983 */ /* 0x000f620000100a00 */
[----:B------:R-:W-:Y:S02]  /*2be0*/  PRMT R77, RZ, 0x7610, R77 ;  /* 0x00007610ff4d7816 */ /* 0x000fe4000000004d */
[----:B------:R-:W-:Y:S01]  /*2bf0*/  PRMT R76, RZ, 0x7610, R76 ;  /* 0x00007610ff4c7816 */ /* 0x000fe2000000004c */
[----:B------:R-:W5:Y:S01]  /*2c00*/  LDL.64 R158, [R1+0xa8] ;  /* 0x0000a800019e7983 */ /* 0x000f620000100a00 */
[----:B--2---:R-:W-:-:S03]  /*2c10*/  IADD3 R58, P1, R74, R2, RZ ;  /* 0x000000024a3a7210 */ /* 0x004fc60007f3e0ff */
[----:B-1----:R-:W2:Y:S02]  /*2c20*/  LDL.64 R162, [R1+0xb8] ;  /* 0x0000b80001a27983 */ /* 0x002ea40000100a00 */
[----:B------:R-:W-:Y:S01]  /*2c30*/  IMAD.X R59, R75, 0x1, R3, P1 ;  /* 0x000000014b3b7824 */ /* 0x000fe200008e0603 */
[----:B------:R-:W-:Y:S01]  /*2c40*/  PRMT R72, RZ, 0x7610, R72 ;  /* 0x00007610ff487816 */ /* 0x000fe20000000048 */
[----:B------:R-:W2:Y:S01]  /*2c50*/  LDL.64 R74, [R1+0x30] ;  /* 0x00003000014a7983 */ /* 0x000ea20000100a00 */
[----:B---3--:R-:W-:-:S03]  /*2c60*/  IADD3 R56, P0, R78, R2, RZ ;  /* 0x000000024e387210 */ /* 0x008fc60007f1e0ff */
[----:B------:R4:W3:Y:S02]  /*2c70*/  @P2 LDG.E.U16 R55, [R58.64] ;  /* 0x000000043a372981 */ /* 0x0008e4000c1e1500 */
[----:B------:R-:W-:Y:S02]  /*2c80*/  IMAD.X R57, R79, 0x1, R3, P0 ;  /* 0x000000014f397824 */ /* 0x000fe400000e0603 */
[----:B------:R-:W3:Y:S04]  /*2c90*/  LDL.64 R78, [R1+0x40] ;  /* 0x00004000014e7983 */ /* 0x000ee80000100a00 */
[----:B------:R0:W3:Y:S01]  /*2ca0*/  @P2 LDG.E.U16 R61, [R56.64] ;  /* 0x00000004383d2981 */ /* 0x0000e2000c1e1500 */
[----:B----4-:R-:W-:Y:S02]  /*2cb0*/  IADD3 R58, P1, R68, R2, RZ ;  /* 0x00000002443a7210 */ /* 0x010fe40007f3e0ff */
[----:B------:R-:W-:Y:S01]  /*2cc0*/  PRMT R71, RZ, 0x7610, R71 ;  /* 0x00007610ff477816 */ /* 0x000fe20000000047 */
[----:B------:R-:W4:Y:S02]  /*2cd0*/  LDL.64 R170, [R1+0xd0] ;  /* 0x0000d00001aa7983 */ /* 0x000f240000100a00 */
[----:B------:R-:W-:-:S02]  /*2ce0*/  IMAD.X R59, R69, 0x1, R3, P1 ;  /* 0x00000001453b7824 */ /* 0x000fc400008e0603 */
[----:B------:R-:W3:Y:S04]  /*2cf0*/  LDL.64 R68, [R1+0x48] ;  /* 0x0000480001447983 */ /* 0x000ee80000100a00 */
[----:B------:R5:W4:Y:S01]  /*2d00*/  @P3 LDG.E.U16 R62, [R58.64] ;  /* 0x000000043a3e3981 */ /* 0x000b22000c1e1500 */
[----:B------:R-:W-:Y:S02]  /*2d10*/  PRMT R65, RZ, 0x7610, R65 ;  /* 0x00007610ff417816 */ /* 0x000fe40000000041 */
[----:B------:R-:W-:Y:S01]  /*2d20*/  PRMT R60, RZ, 0x7610, R60 ;  /* 0x00007610ff3c7816 */ /* 0x000fe2000000003c */
[----:B------:R-:W4:Y:S01]  /*2d30*/  LDL.64 R168, [R1+0xf0] ;  /* 0x0000f00001a87983 */ /* 0x000f220000100a00 */
[----:B------:R-:W-:Y:S02]  /*2d40*/  PRMT R66, RZ, 0x7610, R66 ;  /* 0x00007610ff427816 */ /* 0x000fe40000000042 */
[----:B------:R-:W-:Y:S01]  /*2d50*/  PRMT R212, RZ, 0x7610, R212 ;  /* 0x00007610ffd47816 */ /* 0x000fe200000000d4 */
[----:B------:R-:W4:Y:S01]  /*2d60*/  LDL.64 R174, [R1+0x120] ;  /* 0x0001200001ae7983 */ /* 0x000f220000100a00 */
[----:B-----5:R-:W-:-:S05]  /*2d70*/  IADD3 R58, P1, R80, R2, RZ ;  /* 0x00000002503a7210 */ /* 0x020fca0007f3e0ff */
[----:B------:R-:W-:Y:S02]  /*2d80*/  IMAD.X R59, R81, 0x1, R3, P1 ;  /* 0x00000001513b7824 */ /* 0x000fe400008e0603 */
[----:B------:R-:W5:Y:S01]  /*2d90*/  LDL.64 R80, [R1+0x50] ;  /* 0x0000500001507983 */ /* 0x000f620000100a00 */
[----:B0-----:R-:W-:-:S05]  /*2da0*/  IADD3 R56, P0, R86, R2, RZ ;  /* 0x0000000256387210 */ /* 0x001fca0007f1e0ff */
[----:B------:R-:W-:Y:S01]  /*2db0*/  IMAD.X R57, R87, 0x1, R3, P0 ;  /* 0x0000000157397824 */ /* 0x000fe200000e0603 */
[----:B------:R-:W-:Y:S01]  /*2dc0*/  ISETP.GT.AND P2, PT, R0, 0x4, PT ;  /* 0x000000040000780c */ /* 0x000fe20003f44270 */
[----:B------:R-:W4:Y:S04]  /*2dd0*/  LDL.64 R86, [R1+0x70] ;  /* 0x0000700001567983 */ /* 0x000f280000100a00 */
[----:B------:R0:W4:Y:S08]  /*2de0*/  @P3 LDG.E.U16 R73, [R56.64] ;  /* 0x0000000438493981 */ /* 0x000130000c1e1500 */
[----:B------:R2:W4:Y:S01]  /*2df0*/  @P2 LDG.E.U16 R77, [R58.64] ;  /* 0x000000043a4d2981 */ /* 0x000522000c1e1500 */
[----:B0-----:R-:W-:-:S05]  /*2e00*/  IADD3 R56, P0, R82, R2, RZ ;  /* 0x0000000252387210 */ /* 0x001fca0007f1e0ff */
[----:B------:R-:W-:Y:S02]  /*2e10*/  IMAD.X R57, R83, 0x1, R3, P0 ;  /* 0x0000000153397824 */ /* 0x000fe400000e0603 */
[----:B------:R-:W4:Y:S01]  /*2e20*/  LDL.64 R82, [R1+0x60] ;  /* 0x0000600001527983 */ /* 0x000f220000100a00 */
[----:B------:R-:W-:-:S03]  /*2e30*/  ISETP.GT.AND P3, PT, R0, 0x5, PT ;  /* 0x000000050000780c */ /* 0x000fc60003f64270 */
[----:B------:R0:W4:Y:S01]  /*2e40*/  @P2 LDG.E.U16 R76, [R56.64] ;  /* 0x00000004384c2981 */ /* 0x000122000c1e1500 */
[----:B------:R-:W-:Y:S02]  /*2e50*/  ISETP.GT.AND P2, PT, R0, 0x6, PT ;  /* 0x000000060000780c */ /* 0x000fe40003f44270 */
[----:B0-----:R-:W-:-:S05]  /*2e60*/  IADD3 R56, P0, R84, R2, RZ ;  /* 0x0000000254387210 */ /* 0x001fca0007f1e0ff */
[----:B------:R-:W-:Y:S02]  /*2e70*/  IMAD.X R57, R85, 0x1, R3, P0 ;  /* 0x0000000155397824 */ /* 0x000fe400000e0603 */
[----:B------:R-:W4:Y:S04]  /*2e80*/  LDL.64 R84, [R1+0x80] ;  /* 0x0000800001547983 */ /* 0x000f280000100a00 */
[----:B------:R0:W4:Y:S01]  /*2e90*/  @P3 LDG.E.U16 R71, [R56.64] ;  /* 0x0000000438473981 */ /* 0x000122000c1e1500 */
[----:B--2---:R-:W-:-:S05]  /*2ea0*/  IADD3 R58, P1, R74, R2, RZ ;  /* 0x000000024a3a7210 */ /* 0x004fca0007f3e0ff */
[----:B------:R-:W-:Y:S02]  /*2eb0*/  IMAD.X R59, R75, 0x1, R3, P1 ;  /* 0x000000014b3b7824 */ /* 0x000fe400008e0603 */
[----:B------:R-:W2:Y:S04]  /*2ec0*/  LDL.64 R74, [R1+0x68] ;  /* 0x00006800014a7983 */ /* 0x000ea80000100a00 */
[----:B------:R3:W2:Y:S02]  /*2ed0*/  @P3 LDG.E.U16 R72, [R58.64] ;  /* 0x000000043a483981 */ /* 0x0006a4000c1e1500 */
[-C--:B---3--:R-:W-:Y:S02]  /*2ee0*/  IADD3 R58, P1, R78, R2.reuse, RZ ;  /* 0x000000024e3a7210 */ /* 0x088fe40007f3e0ff */
[----:B0-----:R-:W-:-:S03]  /*2ef0*/  IADD3 R56, P0, R68, R2, RZ ;  /* 0x0000000244387210 */ /* 0x001fc60007f1e0ff */
[--C-:B------:R-:W-:Y:S02]  /*2f00*/  IMAD.X R59, R79, 0x1, R3.reuse, P1 ;  /* 0x000000014f3b7824 */ /* 0x100fe400008e0603 */
[----:B------:R-:W3:Y:S01]  /*2f10*/  LDL.64 R78, [R1+0x78] ;  /* 0x00007800014e7983 */ /* 0x000ee20000100a00 */
[----:B------:R-:W-:Y:S01]  /*2f20*/  IMAD.X R57, R69, 0x1, R3, P0 ;  /* 0x0000000145397824 */ /* 0x000fe200000e0603 */
[----:B------:R-:W-:Y:S02]  /*2f30*/  ISETP.GT.AND P3, PT, R0, 0x7, PT ;  /* 0x000000070000780c */ /* 0x000fe40003f64270 */
[----:B------:R0:W3:Y:S04]  /*2f40*/  @P2 LDG.E.U16 R66, [R58.64] ;  /* 0x000000043a422981 */ /* 0x0000e8000c1e1500 */
[----:B------:R1:W3:Y:S01]  /*2f50*/  @P2 LDG.E.U16 R65, [R56.64] ;  /* 0x0000000438412981 */ /* 0x0002e2000c1e1500 */
[----:B-----5:R-:W-:-:S02]  /*2f60*/  IADD3 R68, P1, R80, R2, RZ ;  /* 0x0000000250447210 */ /* 0x020fc40007f3e0ff */
[----:B-1----:R-:W-:-:S03]  /*2f70*/  IADD3 R56, P0, R156, R2, RZ ;  /* 0x000000029c387210 */ /* 0x002fc60007f1e0ff */
[--C-:B------:R-:W-:Y:S02]  /*2f80*/  IMAD.X R69, R81, 0x1, R3.reuse, P1 ;  /* 0x0000000151457824 */ /* 0x100fe400008e0603 */
[----:B------:R-:W5:Y:S01]  /*2f90*/  LDL.64 R80, [R1+0x88] ;  /* 0x0000880001507983 */ /* 0x000f620000100a00 */
[----:B------:R-:W-:-:S03]  /*2fa0*/  IMAD.X R57, R157, 0x1, R3, P0 ;  /* 0x000000019d397824 */ /* 0x000fc600000e0603 */
[----:B------:R-:W5:Y:S04]  /*2fb0*/  LDL.64 R156, [R1+0x90] ;  /* 0x00009000019c7983 */ /* 0x000f680000100a00 */
[----:B------:R4:W5:Y:S02]  /*2fc0*/  @P3 LDG.E.U16 R60, [R68.64] ;  /* 0x00000004443c3981 */ /* 0x000964000c1e1500 */
[----:B----4-:R-:W-:-:S05]  /*2fd0*/  IADD3 R68, P1, R82, R2, RZ ;  /* 0x0000000252447210 */ /* 0x010fca0007f3e0ff */
[----:B------:R-:W-:Y:S02]  /*2fe0*/  IMAD.X R69, R83, 0x1, R3, P1 ;  /* 0x0000000153457824 */ /* 0x000fe400008e0603 */
[----:B------:R-:W4:Y:S01]  /*2ff0*/  LDL.64 R82, [R1+0x98] ;  /* 0x0000980001527983 */ /* 0x000f220000100a00 */
[----:B0-----:R-:W-:Y:S02]  /*3000*/  PRMT R59, RZ, 0x7610, R59 ;  /* 0x00007610ff3b7816 */ /* 0x001fe4000000003b */
[----:B------:R-:W-:-:S04]  /*3010*/  ISETP.GT.AND P2, PT, R0, 0x8, PT ;  /* 0x000000080000780c */ /* 0x000fc80003f44270 */
[----:B------:R2:W4:Y:S01]  /*3020*/  @P3 LDG.E.U16 R59, [R56.64] ;  /* 0x00000004383b3981 */ /* 0x000522000c1e1500 */
[----:B------:R-:W-:Y:S02]  /*3030*/  ISETP.GT.AND P3, PT, R0, 0x9, PT ;  /* 0x000000090000780c */ /* 0x000fe40003f64270 */
[----:B------:R-:W-:Y:S02]  /*3040*/  PRMT R52, RZ, 0x7610, R52 ;  /* 0x00007610ff347816 */ /* 0x000fe40000000034 */
[----:B------:R-:W-:-:S06]  /*3050*/  PRMT R210, RZ, 0x7610, R210 ;  /* 0x00007610ffd27816 */ /* 0x000fcc00000000d2 */
[----:B------:R0:W4:Y:S02]  /*3060*/  @P2 LDG.E.U16 R210, [R68.64] ;  /* 0x0000000444d22981 */ /* 0x000124000c1e1500 */
[----:B0-----:R-:W-:Y:S02]  /*3070*/  PRMT R68, RZ, 0x7610, R68 ;  /* 0x00007610ff447816 */ /* 0x001fe40000000044 */
[-C--:B--2---:R-:W-:Y:S02]  /*3080*/  IADD3 R56, P0, R74, R2.reuse, RZ ;  /* 0x000000024a387210 */ /* 0x084fe40007f1e0ff */
[----:B------:R-:W-:-:S03]  /*3090*/  IADD3 R74, P1, R86, R2, RZ ;  /* 0x00000002564a7210 */ /* 0x000fc60007f3e0ff */
[--C-:B------:R-:W-:Y:S02]  /*30a0*/  IMAD.X R57, R75, 0x1, R3.reuse, P0 ;  /* 0x000000014b397824 */ /* 0x100fe400000e0603 */
[----:B------:R-:W-:Y:S02]  /*30b0*/  IMAD.X R75, R87, 0x1, R3, P1 ;  /* 0x00000001574b7824 */ /* 0x000fe400008e0603 */
[----:B------:R-:W2:Y:S04]  /*30c0*/  LDL.64 R86, [R1+0xc0] ;  /* 0x0000c00001567983 */ /* 0x000ea80000100a00 */
[----:B------:R3:W2:Y:S04]  /*30d0*/  @P2 LDG.E.U16 R212, [R56.64] ;  /* 0x0000000438d42981 */ /* 0x0006a8000c1e1500 */
[----:B------:R5:W2:Y:S01]  /*30e0*/  @P3 LDG.E.U16 R52, [R74.64] ;  /* 0x000000044a343981 */ /* 0x000aa2000c1e1500 */
[----:B---3--:R-:W-:-:S02]  /*30f0*/  IADD3 R56, P0, R78, R2, RZ ;  /* 0x000000024e387210 */ /* 0x008fc40007f1e0ff */
[----:B------:R-:W-:-:S03]  /*3100*/  IADD3 R78, P1, R84, R2, RZ ;  /* 0x00000002544e7210 */ /* 0x000fc60007f3e0ff */
[--C-:B------:R-:W-:Y:S02]  /*3110*/  IMAD.X R57, R79, 0x1, R3.reuse, P0 ;  /* 0x000000014f397824 */ /* 0x100fe400000e0603 */
[----:B------:R-:W-:Y:S02]  /*3120*/  IMAD.X R79, R85, 0x1, R3, P1 ;  /* 0x00000001554f7824 */ /* 0x000fe400008e0603 */
[----:B------:R-:W3:Y:S01]  /*3130*/  LDL.64 R84, [R1+0xb0] ;  /* 0x0000b00001547983 */ /* 0x000ee20000100a00 */
[----:B------:R-:W-:-:S03]  /*3140*/  ISETP.GT.AND P2, PT, R0, 0xa, PT ;  /* 0x0000000a0000780c */ /* 0x000fc60003f44270 */
[----:B------:R0:W2:Y:S01]  /*3150*/  @P3 LDG.E.U16 R68, [R56.64] ;  /* 0x0000000438443981 */ /* 0x0000a2000c1e1500 */
[-C--:B-----5:R-:W-:Y:S02]  /*3160*/  IADD3 R74, P0, R80, R2.reuse, RZ ;  /* 0x00000002504a7210 */ /* 0x0a0fe40007f1e0ff */
[----:B------:R-:W-:-:S03]  /*3170*/  IADD3 R80, P1, R156, R2, RZ ;  /* 0x000000029c507210 */ /* 0x000fc60007f3e0ff */
[--C-:B------:R-:W-:Y:S02]  /*3180*/  IMAD.X R75, R81, 0x1, R3.reuse, P0 ;  /* 0x00000001514b7824 */ /* 0x100fe400000e0603 */
[----:B------:R-:W-:Y:S02]  /*3190*/  IMAD.X R81, R157, 0x1, R3, P1 ;  /* 0x000000019d517824 */ /* 0x000fe400008e0603 */
[----:B------:R-:W5:Y:S01]  /*31a0*/  LDL.64 R156, [R1+0xc8] ;  /* 0x0000c800019c7983 */ /* 0x000f620000100a00 */
[----:B0-----:R-:W-:-:S06]  /*31b0*/  PRMT R56, RZ, 0x7610, R56 ;  /* 0x00007610ff387816 */ /* 0x001fcc0000000038 */
[----:B------:R4:W5:Y:S02]  /*31c0*/  @P2 LDG.E.U16 R56, [R74.64] ;  /* 0x000000044a382981 */ /* 0x000964000c1e1500 */
[-C--:B----4-:R-:W-:Y:S02]  /*31d0*/  IADD3 R74, P0, R82, R2.reuse, RZ ;  /* 0x00000002524a7210 */ /* 0x090fe40007f1e0ff */
[----:B------:R-:W-:-:S03]  /*31e0*/  IADD3 R82, P1, R160, R2, RZ ;  /* 0x00000002a0527210 */ /* 0x000fc60007f3e0ff */
[--C-:B------:R-:W-:Y:S02]  /*31f0*/  IMAD.X R75, R83, 0x1, R3.reuse, P0 ;  /* 0x00000001534b7824 */ /* 0x100fe400000e0603 */
[----:B------:R-:W-:Y:S02]  /*3200*/  IMAD.X R83, R161, 0x1, R3, P1 ;  /* 0x00000001a1537824 */ /* 0x000fe400008e0603 */
[----:B------:R-:W4:Y:S01]  /*3210*/  LDL.64 R160, [R1+0xd8] ;  /* 0x0000d80001a07983 */ /* 0x000f220000100a00 */
[----:B------:R-:W-:Y:S02]  /*3220*/  PRMT R67, RZ, 0x7610, R67 ;  /* 0x00007610ff437816 */ /* 0x000fe40000000043 */
[C---:B------:R-:W-:Y:S02]  /*3230*/  ISETP.GT.AND P3, PT, R0.reuse, 0xb, PT ;  /* 0x0000000b0000780c */ /* 0x040fe40003f64270 */
[----:B------:R-:W-:Y:S02]  /*3240*/  PRMT R54, RZ, 0x7610, R54 ;  /* 0x00007610ff367816 */ /* 0x000fe40000000036 */
[----:B------:R0:W4:Y:S01]  /*3250*/  @P2 LDG.E.U16 R67, [R78.64] ;  /* 0x000000044e432981 */ /* 0x000122000c1e1500 */
[----:B------:R-:W-:-:S08]  /*3260*/  ISETP.GT.AND P2, PT, R0, 0xc, PT ;  /* 0x0000000c0000780c */ /* 0x000fd00003f44270 */
[----:B------:R1:W4:Y:S01]  /*3270*/  @P3 LDG.E.U16 R54, [R74.64] ;  /* 0x000000044a363981 */ /* 0x000322000c1e1500 */
[----:B0-----:R-:W-:-:S06]  /*3280*/  PRMT R78, RZ, 0x7610, R78 ;  /* 0x00007610ff4e7816 */ /* 0x001fcc000000004e */
[----:B------:R0:W4:Y:S01]  /*3290*/  @P3 LDG.E.U16 R78, [R80.64] ;  /* 0x00000004504e3981 */ /* 0x000122000c1e1500 */
[----:B-1----:R-:W-:Y:S02]  /*32a0*/  PRMT R75, RZ, 0x7610, R75 ;  /* 0x00007610ff4b7816 */ /* 0x002fe4000000004b */
[----:B------:R-:W-:Y:S02]  /*32b0*/  ISETP.GT.AND P3, PT, R0, 0xd, PT ;  /* 0x0000000d0000780c */ /* 0x000fe40003f64270 */
[----:B------:R-:W-:Y:S02]  /*32c0*/  PRMT R74, RZ, 0x7610, R74 ;  /* 0x00007610ff4a7816 */ /* 0x000fe4000000004a */
[----:B------:R3:W4:Y:S01]  /*32d0*/  @P2 LDG.E.U16 R75, [R82.64] ;  /* 0x00000004524b2981 */ /* 0x000722000c1e1500 */
[----:B0-----:R-:W-:-:S05]  /*32e0*/  IADD3 R80, P0, R158, R2, RZ ;  /* 0x000000029e507210 */ /* 0x001fca0007f1e0ff */
[----:B------:R-:W-:Y:S01]  /*32f0*/  IMAD.X R81, R159, 0x1, R3, P0 ;  /* 0x000000019f517824 */ /* 0x000fe200000e0603 */
[----:B------:R-:W-:Y:S01]  /*3300*/  PRMT R70, RZ, 0x7610, R70 ;  /* 0x00007610ff467816 */ /* 0x000fe20000000046 */
[----:B------:R-:W4:Y:S04]  /*3310*/  LDL.64 R158, [R1+0xe0] ;  /* 0x0000e000019e7983 */ /* 0x000f280000100a00 */
[----:B------:R0:W4:Y:S01]  /*3320*/  @P2 LDG.E.U16 R74, [R80.64] ;  /* 0x00000004504a2981 */ /* 0x000122000c1e1500 */
[----:B------:R-:W-:Y:S02]  /*3330*/  PRMT R69, RZ, 0x7610, R69 ;  /* 0x00007610ff457816 */ /* 0x000fe40000000045 */
[----:B0-----:R-:W-:-:S05]  /*3340*/  IADD3 R80, P0, R162, R2, RZ ;  /* 0x00000002a2507210 */ /* 0x001fca0007f1e0ff */
[----:B------:R-:W-:Y:S01]  /*3350*/  IMAD.X R81, R163, 0x1, R3, P0 ;  /* 0x00000001a3517824 */ /* 0x000fe200000e0603 */
[----:B------:R-:W-:Y:S01]  /*3360*/  ISETP.GT.AND P2, PT, R0, 0xe, PT ;  /* 0x0000000e0000780c */ /* 0x000fe20003f44270 */
[----:B------:R-:W4:Y:S04]  /*3370*/  LDL.64 R162, [R1+0x100] ;  /* 0x0001000001a27983 */ /* 0x000f280000100a00 */
[----:B------:R5:W4:Y:S01]  /*3380*/  @P3 LDG.E.U16 R69, [R80.64] ;  /* 0x0000000450453981 */ /* 0x000b22000c1e1500 */
[----:B------:R-:W-:Y:S02]  /*3390*/  PRMT R63, RZ, 0x7610, R63 ;  /* 0x00007610ff3f7816 */ /* 0x000fe4000000003f */
[----:B---3--:R-:W-:-:S05]  /*33a0*/  IADD3 R82, P1, R84, R2, RZ ;  /* 0x0000000254527210 */ /* 0x008fca0007f3e0ff */
[----:B------:R-:W-:Y:S02]  /*33b0*/  IMAD.X R83, R85, 0x1, R3, P1 ;  /* 0x0000000155537824 */ /* 0x000fe400008e0603 */
[----:B------:R-:W3:Y:S04]  /*33c0*/  LDL.64 R84, [R1+0xe8] ;  /* 0x0000e80001547983 */ /* 0x000ee80000100a00 */
[----:B------:R2:W3:Y:S02]  /*33d0*/  @P3 LDG.E.U16 R70, [R82.64] ;  /* 0x0000000452463981 */ /* 0x0004e4000c1e1500 */
[-C--:B--2---:R-:W-:Y:S02]  /*33e0*/  IADD3 R82, P1, R86, R2.reuse, RZ ;  /* 0x0000000256527210 */ /* 0x084fe40007f3e0ff */
[----:B-----5:R-:W-:-:S03]  /*33f0*/  IADD3 R80, P0, R156, R2, RZ ;  /* 0x000000029c507210 */ /* 0x020fc60007f1e0ff */
[--C-:B------:R-:W-:Y:S02]  /*3400*/  IMAD.X R83, R87, 0x1, R3.reuse, P1 ;  /* 0x0000000157537824 */ /* 0x100fe400008e0603 */
[----:B------:R-:W2:Y:S01]  /*3410*/  LDL.64 R86, [R1+0xf8] ;  /* 0x0000f80001567983 */ /* 0x000ea20000100a00 */
[----:B------:R-:W-:-:S03]  /*3420*/  IMAD.X R81, R157, 0x1, R3, P0 ;  /* 0x000000019d517824 */ /* 0x000fc600000e0603 */
[----:B------:R-:W5:Y:S04]  /*3430*/  LDL.64 R156, [R1+0x108] ;  /* 0x00010800019c7983 */ /* 0x000f680000100a00 */
[----:B------:R4:W5:Y:S02]  /*3440*/  @P2 LDG.E.U16 R63, [R80.64] ;  /* 0x00000004503f2981 */ /* 0x000964000c1e1500 */
[----:B----4-:R-:W-:-:S05]  /*3450*/  IADD3 R80, P0, R160, R2, RZ ;  /* 0x00000002a0507210 */ /* 0x010fca0007f1e0ff */
[----:B------:R-:W-:Y:S02]  /*3460*/  IMAD.X R81, R161, 0x1, R3, P0 ;  /* 0x00000001a1517824 */ /* 0x000fe400000e0603 */
[----:B------:R-:W4:Y:S01]  /*3470*/  LDL.64 R160, [R1+0x110] ;  /* 0x0001100001a07983 */ /* 0x000f220000100a00 */
[----:B------:R-:W-:Y:S02]  /*3480*/  PRMT R64, RZ, 0x7610, R64 ;  /* 0x00007610ff407816 */ /* 0x000fe40000000040 */
[----:B------:R-:W-:-:S04]  /*3490*/  ISETP.GT.AND P3, PT, R0, 0xf, PT ;  /* 0x0000000f0000780c */ /* 0x000fc80003f64270 */
[----:B------:R0:W4:Y:S01]  /*34a0*/  @P2 LDG.E.U16 R64, [R82.64] ;  /* 0x0000000452402981 */ /* 0x000122000c1e1500 */
[----:B------:R-:W-:Y:S02]  /*34b0*/  PRMT R58, RZ, 0x7610, R58 ;  /* 0x00007610ff3a7816 */ /* 0x000fe4000000003a */
[----:B------:R-:W-:Y:S02]  /*34c0*/  PRMT R57, RZ, 0x7610, R57 ;  /* 0x00007610ff397816 */ /* 0x000fe40000000039 */
[----:B0-----:R-:W-:-:S04]  /*34d0*/  IADD3 R82, P1, R170, R2, RZ ;  /* 0x00000002aa527210 */ /* 0x001fc80007f3e0ff */
[----:B------:R3:W4:Y:S01]  /*34e0*/  @P3 LDG.E.U16 R57, [R80.64] ;  /* 0x0000000450393981 */ /* 0x000722000c1e1500 */
[----:B------:R-:W-:Y:S01]  /*34f0*/  ISETP.GT.AND P2, PT, R0, 0x10, PT ;  /* 0x000000100000780c */ /* 0x000fe20003f44270 */
[----:B------:R-:W-:-:S05]  /*3500*/  IMAD.X R83, R171, 0x1, R3, P1 ;  /* 0x00000001ab537824 */ /* 0x000fca00008e0603 */
[----:B------:R0:W4:Y:S01]  /*3510*/  @P3 LDG.E.U16 R58, [R82.64] ;  /* 0x00000004523a3981 */ /* 0x000122000c1e1500 */
[----:B------:R-:W-:Y:S02]  /*3520*/  ISETP.GT.AND P3, PT, R0, 0x11, PT ;  /* 0x000000110000780c */ /* 0x000fe40003f64270 */
[----:B------:R-:W-:Y:S02]  /*3530*/  PRMT R214, RZ, 0x7610, R214 ;  /* 0x00007610ffd67816 */ /* 0x000fe400000000d6 */
[----:B0-----:R-:W-:-:S05]  /*3540*/  IADD3 R82, P1, R158, R2, RZ ;  /* 0x000000029e527210 */ /* 0x001fca0007f3e0ff */
[----:B------:R-:W-:Y:S01]  /*3550*/  IMAD.X R83, R159, 0x1, R3, P1 ;  /* 0x000000019f537824 */ /* 0x000fe200008e0603 */
[----:B------:R-:W-:Y:S01]  /*3560*/  PRMT R79, RZ, 0x7610, R79 ;  /* 0x00007610ff4f7816 */ /* 0x000fe2000000004f */
[----:B------:R-:W4:Y:S04]  /*3570*/  LDL.64 R158, [R1+0x118] ;  /* 0x00011800019e7983 */ /* 0x000f280000100a00 */
[----:B------:R2:W4:Y:S01]  /*3580*/  @P2 LDG.E.U16 R214, [R82.64] ;  /* 0x0000000452d62981 */ /* 0x000522000c1e1500 */
[-C--:B---3--:R-:W-:Y:S02]  /*3590*/  IADD3 R80, P0, R84, R2.reuse, RZ ;  /* 0x0000000254507210 */ /* 0x088fe40007f1e0ff */
[----:B------:R-:W-:-:S03]  /*35a0*/  IADD3 R84, P1, R168, R2, RZ ;  /* 0x00000002a8547210 */ /* 0x000fc60007f3e0ff */
[--C-:B------:R-:W-:Y:S02]  /*35b0*/  IMAD.X R81, R85, 0x1, R3.reuse, P0 ;  /* 0x0000000155517824 */ /* 0x100fe400000e0603 */
[----:B------:R-:W-:-:S05]  /*35c0*/  IMAD.X R85, R169, 0x1, R3, P1 ;  /* 0x00000001a9557824 */ /* 0x000fca00008e0603 */
[----:B------:R5:W3:Y:S01]  /*35d0*/  @P3 LDG.E.U16 R79, [R84.64] ;  /* 0x00000004544f3981 */ /* 0x000ae2000c1e1500 */
[----:B--2---:R-:W-:-:S05]  /*35e0*/  IADD3 R82, P0, R86, R2, RZ ;  /* 0x0000000256527210 */ /* 0x004fca0007f1e0ff */
[----:B------:R-:W-:Y:S01]  /*35f0*/  IMAD.X R83, R87, 0x1, R3, P0 ;  /* 0x0000000157537824 */ /* 0x000fe200000e0603 */
[----:B-----5:R-:W-:-:S05]  /*3600*/  IADD3 R84, P0, R156, R2, RZ ;  /* 0x000000029c547210 */ /* 0x020fca0007f1e0ff */
[----:B------:R-:W-:Y:S02]  /*3610*/  IMAD.X R85, R157, 0x1, R3, P0 ;  /* 0x000000019d557824 */ /* 0x000fe400000e0603 */
[----:B------:R-:W2:Y:S01]  /*3620*/  LDL.64 R156, [R1+0x128] ;  /* 0x00012800019c7983 */ /* 0x000ea20000100a00 */
[----:B------:R-:W-:-:S05]  /*3630*/  IADD3 R86, P1, R162, R2, RZ ;  /* 0x00000002a2567210 */ /* 0x000fca0007f3e0ff */
[----:B------:R-:W-:Y:S02]  /*3640*/  IMAD.X R87, R163, 0x1, R3, P1 ;  /* 0x00000001a3577824 */ /* 0x000fe400008e0603 */
[----:B------:R-:W5:Y:S01]  /*3650*/  LDL.64 R162, [R1+0x130] ;  /* 0x0001300001a27983 */ /* 0x000f620000100a00 */
[----:B----4-:R-:W-:-:S05]  /*3660*/  IADD3 R168, P1, R160, R2, RZ ;  /* 0x00000002a0a87210 */ /* 0x010fca0007f3e0ff */
[----:B------:R-:W-:Y:S02]  /*3670*/  IMAD.X R169, R161, 0x1, R3, P1 ;  /* 0x00000001a1a97824 */ /* 0x000fe400008e0603 */
[----:B------:R-:W4:Y:S01]  /*3680*/  LDL.64 R160, [R1+0x138] ;  /* 0x0001380001a07983 */ /* 0x000f220000100a00 */
[----:B------:R-:W-:-:S06]  /*3690*/  PRMT R216, RZ, 0x7610, R216 ;  /* 0x00007610ffd87816 */ /* 0x000fcc00000000d8 */
[----:B------:R0:W3:Y:S01]  /*36a0*/  @P2 LDG.E.U16 R216, [R80.64] ;  /* 0x0000000450d82981 */ /* 0x0000e2000c1e1500 */
[----:B------:R-:W-:Y:S02]  /*36b0*/  ISETP.GT.AND P2, PT, R0, 0x12, PT ;  /* 0x000000120000780c */ /* 0x000fe40003f44270 */
[----:B0-----:R-:W-:Y:S02]  /*36c0*/  PRMT R81, RZ, 0x7610, R81 ;  /* 0x00007610ff517816 */ /* 0x001fe40000000051 */
[----:B------:R-:W-:-:S09]  /*36d0*/  PRMT R80, RZ, 0x7610, R80 ;  /* 0x00007610ff507816 */ /* 0x000fd20000000050 */
[----:B------:R0:W3:Y:S04]  /*36e0*/  @P2 LDG.E.U16 R81, [R86.64] ;  /* 0x0000000456512981 */ /* 0x0000e8000c1e1500 */
[----:B------:R1:W3:Y:S01]  /*36f0*/  @P3 LDG.E.U16 R80, [R82.64] ;  /* 0x0000000452503981 */ /* 0x0002e2000c1e1500 */
[----:B0-----:R-:W-:Y:S02]  /*3700*/  IADD3 R86, P0, R158, R2, RZ ;  /* 0x000000029e567210 */ /* 0x001fe40007f1e0ff */
[----:B-1----:R-:W-:-:S03]  /*3710*/  PRMT R82, RZ, 0x7610, R82 ;  /* 0x00007610ff527816 */ /* 0x002fc60000000052 */
[----:B------:R-:W-:Y:S02]  /*3720*/  IMAD.X R87, R159, 0x1, R3, P0 ;  /* 0x000000019f577824 */ /* 0x000fe400000e0603 */
[----:B------:R-:W3:Y:S01]  /*3730*/  LDL.64 R158, [R1+0x140] ;  /* 0x00014000019e7983 */ /* 0x000ee20000100a00 */
[----:B------:R-:W-:-:S03]  /*3740*/  ISETP.GT.AND P3, PT, R0, 0x13, PT ;  /* 0x000000130000780c */ /* 0x000fc60003f64270 */
[----:B------:R0:W3:Y:S01]  /*3750*/  @P2 LDG.E.U16 R82, [R84.64] ;  /* 0x0000000454522981 */ /* 0x0000e2000c1e1500 */
[----:B------:R-:W-:Y:S02]  /*3760*/  PRMT R83, RZ, 0x7610, R83 ;  /* 0x00007610ff537816 */ /* 0x000fe40000000053 */
[----:B------:R-:W-:Y:S02]  /*3770*/  IADD3 R172, P1, R174, R2, RZ ;  /* 0x00000002aeac7210 */ /* 0x000fe40007f3e0ff */
[----:B------:R-:W-:-:S03]  /*3780*/  ISETP.GT.AND P4, PT, R0, 0x14, PT ;  /* 0x000000140000780c */ /* 0x000fc60003f84270 */
[----:B------:R-:W-:Y:S02]  /*3790*/  IMAD.X R173, R175, 0x1, R3, P1 ;  /* 0x00000001afad7824 */ /* 0x000fe400008e0603 */
[----:B------:R5:W3:Y:S01]  /*37a0*/  @P3 LDG.E.U16 R83, [R168.64] ;  /* 0x00000004a8533981 */ /* 0x000ae2000c1e1500 */
[----:B0-----:R-:W-:-:S07]  /*37b0*/  PRMT R85, RZ, 0x7610, R85 ;  /* 0x00007610ff557816 */ /* 0x001fce0000000055 */
[----:B------:R4:W3:Y:S01]  /*37c0*/  @P4 LDG.E.U16 R85, [R172.64] ;  /* 0x00000004ac554981 */ /* 0x0008e2000c1e1500 */
[----:B--2---:R-:W-:-:S05]  /*37d0*/  IADD3 R170, P2, R156, R2, RZ ;  /* 0x000000029caa7210 */ /* 0x004fca0007f5e0ff */
[----:B------:R-:W-:Y:S02]  /*37e0*/  IMAD.X R171, R157, 0x1, R3, P2 ;  /* 0x000000019dab7824 */ /* 0x000fe400010e0603 */
[----:B------:R-:W2:Y:S01]  /*37f0*/  LDL.64 R156, [R1+0x148] ;  /* 0x00014800019c7983 */ /* 0x000ea20000100a00 */
[----:B-----5:R-:W-:-:S05]  /*3800*/  IADD3 R168, P1, R162, R2, RZ ;  /* 0x00000002a2a87210 */ /* 0x020fca0007f3e0ff */
[----:B------:R-:W-:Y:S02]  /*3810*/  IMAD.X R169, R163, 0x1, R3, P1 ;  /* 0x00000001a3a97824 */ /* 0x000fe400008e0603 */
[----:B------:R-:W5:Y:S01]  /*3820*/  LDL.64 R162, [R1+0x150] ;  /* 0x0001500001a27983 */ /* 0x000f620000100a00 */
[----:B----4-:R-:W-:-:S05]  /*3830*/  IADD3 R172, P2, R160, R2, RZ ;  /* 0x00000002a0ac7210 */ /* 0x010fca0007f5e0ff */
[----:B------:R-:W-:Y:S02]  /*3840*/  IMAD.X R173, R161, 0x1, R3, P2 ;  /* 0x00000001a1ad7824 */ /* 0x000fe400010e0603 */
[----:B------:R-:W4:Y:S01]  /*3850*/  LDL.64 R160, [R1+0x158] ;  /* 0x0001580001a07983 */ /* 0x000f220000100a00 */
[----:B------:R-:W-:Y:S02]  /*3860*/  PRMT R84, RZ, 0x7610, R84 ;  /* 0x00007610ff547816 */ /* 0x000fe40000000054 */
[----:B------:R-:W-:-:S04]  /*3870*/  ISETP.GT.AND P0, PT, R0, 0x15, PT ;  /* 0x000000150000780c */ /* 0x000fc80003f04270 */
[----:B------:R0:W4:Y:S02]  /*3880*/  @P3 LDG.E.U16 R84, [R86.64] ;  /* 0x0000000456543981 */ /* 0x000124000c1e1500 */
[----:B0-----:R-:W-:Y:S02]  /*3890*/  PRMT R86, RZ, 0x7610, R86 ;  /* 0x00007610ff567816 */ /* 0x001fe40000000056 */
[----:B------:R-:W-:-:S04]  /*38a0*/  PRMT R87, RZ, 0x7610, R87 ;  /* 0x00007610ff577816 */ /* 0x000fc80000000057 */
[----:B------:R3:W4:Y:S04]  /*38b0*/  @P4 LDG.E.U16 R86, [R170.64] ;  /* 0x00000004aa564981 */ /* 0x000728000c1e1500 */
[----:B------:R0:W4:Y:S01]  /*38c0*/  @P0 LDG.E.U16 R87, [R168.64] ;  /* 0x00000004a8570981 */ /* 0x000122000c1e1500 */
[----:B---3--:R-:W-:Y:S02]  /*38d0*/  IADD3 R170, P1, R158, R2, RZ ;  /* 0x000000029eaa7210 */ /* 0x008fe40007f3e0ff */
[----:B0-----:R-:W-:-:S03]  /*38e0*/  PRMT R168, RZ, 0x7610, R168 ;  /* 0x00007610ffa87816 */ /* 0x001fc600000000a8 */
[----:B------:R-:W-:Y:S02]  /*38f0*/  IMAD.X R171, R159, 0x1, R3, P1 ;  /* 0x000000019fab7824 */ /* 0x000fe400008e0603 */
[----:B------:R-:W3:Y:S04]  /*3900*/  LDL.64 R158, [R1+0x160] ;  /* 0x00016000019e7983 */ /* 0x000ee80000100a00 */
[----:B------:R5:W3:Y:S01]  /*3910*/  @P0 LDG.E.U16 R168, [R172.64] ;  /* 0x00000004aca80981 */ /* 0x000ae2000c1e1500 */
[----:B------:R-:W-:Y:S02]  /*3920*/  ISETP.GT.AND P3, PT, R0, 0x16, PT ;  /* 0x000000160000780c */ /* 0x000fe40003f64270 */
[----:B------:R-:W-:-:S11]  /*3930*/  PRMT R169, RZ, 0x7610, R169 ;  /* 0x00007610ffa97816 */ /* 0x000fd600000000a9 */
[----:B------:R0:W3:Y:S02]  /*3940*/  @P3 LDG.E.U16 R169, [R170.64] ;  /* 0x00000004aaa93981 */ /* 0x0000e4000c1e1500 */
[----:B0-----:R-:W-:Y:S02]  /*3950*/  PRMT R170, RZ, 0x7610, R170 ;  /* 0x00007610ffaa7816 */ /* 0x001fe400000000aa */
[----:B--2---:R-:W-:-:S05]  /*3960*/  IADD3 R174, P0, R156, R2, RZ ;  /* 0x000000029cae7210 */ /* 0x004fca0007f1e0ff */
[----:B------:R-:W-:Y:S02]  /*3970*/  IMAD.X R175, R157, 0x1, R3, P0 ;  /* 0x000000019daf7824 */ /* 0x000fe400000e0603 */
[----:B------:R-:W2:Y:S01]  /*3980*/  LDL.64 R156, [R1+0x168] ;  /* 0x00016800019c7983 */ /* 0x000ea20000100a00 */
[----:B-----5:R-:W-:-:S03]  /*3990*/  IADD3 R172, P0, R162, R2, RZ ;  /* 0x00000002a2ac7210 */ /* 0x020fc60007f1e0ff */
[----:B------:R4:W5:Y:S02]  /*39a0*/  @P3 LDG.E.U16 R170, [R174.64] ;  /* 0x00000004aeaa3981 */ /* 0x000964000c1e1500 */
[----:B------:R-:W-:Y:S02]  /*39b0*/  IMAD.X R173, R163, 0x1, R3, P0 ;  /* 0x00000001a3ad7824 */ /* 0x000fe400000e0603 */
[----:B------:R-:W5:Y:S01]  /*39c0*/  LDL.64 R162, [R1+0x170] ;  /* 0x0001700001a27983 */ /* 0x000f620000100a00 */
[----:B----4-:R-:W-:-:S05]  /*39d0*/  IADD3 R174, P0, R160, R2, RZ ;  /* 0x00000002a0ae7210 */ /* 0x010fca0007f1e0ff */
[----:B------:R-:W-:Y:S02]  /*39e0*/  IMAD.X R175, R161, 0x1, R3, P0 ;  /* 0x00000001a1af7824 */ /* 0x000fe400000e0603 */
[----:B------:R-:W4:Y:S01]  /*39f0*/  LDL.64 R160, [R1+0x178] ;  /* 0x0001780001a07983 */ /* 0x000f220000100a00 */
[----:B------:R-:W-:Y:S02]  /*3a00*/  ISETP.GT.AND P1, PT, R0, 0x17, PT ;  /* 0x000000170000780c */ /* 0x000fe40003f24270 */
[----:B------:R-:W-:-:S11]  /*3a10*/  PRMT R171, RZ, 0x7610, R171 ;  /* 0x00007610ffab7816 */ /* 0x000fd600000000ab */
[----:B------:R0:W4:Y:S02]  /*3a20*/  @P1 LDG.E.U16 R171, [R172.64] ;  /* 0x00000004acab1981 */ /* 0x000124000c1e1500 */
[----:B0-----:R-:W-:-:S06]  /*3a30*/  PRMT R172, RZ, 0x7610, R172 ;  /* 0x00007610ffac7816 */ /* 0x001fcc00000000ac */
[----:B------:R3:W4:Y:S01]  /*3a40*/  @P1 LDG.E.U16 R172, [R174.64] ;  /* 0x00000004aeac1981 */ /* 0x000722000c1e1500 */
[----:B------:R-:W-:Y:S02]  /*3a50*/  ISETP.GT.AND P1, PT, R0, 0x18, PT ;  /* 0x000000180000780c */ /* 0x000fe40003f24270 */
[----:B------:R-:W-:Y:S02]  /*3a60*/  PRMT R218, RZ, 0x7610, R218 ;  /* 0x00007610ffda7816 */ /* 0x000fe400000000da */
[----:B---3--:R-:W-:-:S05]  /*3a70*/  IADD3 R174, P0, R158, R2, RZ ;  /* 0x000000029eae7210 */ /* 0x008fca0007f1e0ff */
[----:B------:R-:W-:Y:S02]  /*3a80*/  IMAD.X R175, R159, 0x1, R3, P0 ;  /* 0x000000019faf7824 */ /* 0x000fe400000e0603 */
[----:B------:R-:W3:Y:S04]  /*3a90*/  LDL.64 R158, [R1+0x180] ;  /* 0x00018000019e7983 */ /* 0x000ee80000100a00 */
[----:B------:R2:W3:Y:S01]  /*3aa0*/  @P1 LDG.E.U16 R218, [R174.64] ;  /* 0x00000004aeda1981 */ /* 0x0004e2000c1e1500 */
[----:B------:R-:W-:Y:S02]  /*3ab0*/  PRMT R220, RZ, 0x7610, R220 ;  /* 0x00007610ffdc7816 */ /* 0x000fe400000000dc */
[----:B--2---:R-:W-:-:S05]  /*3ac0*/  IADD3 R174, P0, R156, R2, RZ ;  /* 0x000000029cae7210 */ /* 0x004fca0007f1e0ff */
[----:B------:R-:W-:Y:S02]  /*3ad0*/  IMAD.X R175, R157, 0x1, R3, P0 ;  /* 0x000000019daf7824 */ /* 0x000fe400000e0603 */
[----:B------:R-:W2:Y:S04]  /*3ae0*/  LDL.64 R156, [R1+0x188] ;  /* 0x00018800019c7983 */ /* 0x000ea80000100a00 */
[----:B------:R5:W2:Y:S02]  /*3af0*/  @P1 LDG.E.U16 R220, [R174.64] ;  /* 0x00000004aedc1981 */ /* 0x000aa4000c1e1500 */
[----:B-----5:R-:W-:-:S05]  /*3b00*/  IADD3 R174, P0, R162, R2, RZ ;  /* 0x00000002a2ae7210 */ /* 0x020fca0007f1e0ff */
        /* <DEDUP_REMOVED lines=11> */
[----:B---3--:R-:W-:Y:S02]  /*3bc0*/  IADD3 R176, P0, R158, R2, RZ ;  /* 0x000000029eb07210 */ /* 0x008fe40007f1e0ff */
[----:B------:R-:W-:-:S03]  /*3bd0*/  PRMT R175, RZ, 0x7610, R175 ;  /* 0x00007610ffaf7816 */ /* 0x000fc600000000af */
[----:B------:R-:W-:Y:S02]  /*3be0*/  IMAD.X R177, R159, 0x1, R3, P0 ;  /* 0x000000019fb17824 */ /* 0x000fe400000e0603 */
[----:B------:R-:W3:Y:S04]  /*3bf0*/  LDL.64 R158, [R1+0x1a0] ;  /* 0x0001a000019e7983 */ /* 0x000ee80000100a00 */
[----:B------:R0:W3:Y:S02]  /*3c00*/  @P1 LDG.E.U16 R175, [R176.64] ;  /* 0x00000004b0af1981 */ /* 0x0000e4000c1e1500 */
[----:B0-----:R-:W-:Y:S02]  /*3c10*/  PRMT R176, RZ, 0x7610, R176 ;  /* 0x00007610ffb07816 */ /* 0x001fe400000000b0 */
[----:B------:R-:W-:-:S02]  /*3c20*/  PRMT R177, RZ, 0x7610, R177 ;  /* 0x00007610ffb17816 */ /* 0x000fc400000000b1 */
[----:B--2---:R-:W-:-:S05]  /*3c30*/  IADD3 R178, P0, R156, R2, RZ ;  /* 0x000000029cb27210 */ /* 0x004fca0007f1e0ff */
[----:B------:R-:W-:Y:S02]  /*3c40*/  IMAD.X R179, R157, 0x1, R3, P0 ;  /* 0x000000019db37824 */ /* 0x000fe400000e0603 */
[----:B------:R-:W2:Y:S04]  /*3c50*/  LDL.64 R156, [R1+0x1a8] ;  /* 0x0001a800019c7983 */ /* 0x000ea80000100a00 */
[----:B------:R5:W2:Y:S01]  /*3c60*/  @P1 LDG.E.U16 R176, [R178.64] ;  /* 0x00000004b2b01981 */ /* 0x000aa2000c1e1500 */
[----:B------:R-:W-:Y:S02]  /*3c70*/  ISETP.GT.AND P1, PT, R0, 0x1b, PT ;  /* 0x0000001b0000780c */ /* 0x000fe40003f24270 */
[----:B-----5:R-:W-:-:S05]  /*3c80*/  IADD3 R178, P0, R162, R2, RZ ;  /* 0x00000002a2b27210 */ /* 0x020fca0007f1e0ff */
[----:B------:R-:W-:Y:S02]  /*3c90*/  IMAD.X R179, R163, 0x1, R3, P0 ;  /* 0x00000001a3b37824 */ /* 0x000fe400000e0603 */
[----:B------:R-:W5:Y:S04]  /*3ca0*/  LDL.64 R162, [R1+0x1b8] ;  /* 0x0001b80001a27983 */ /* 0x000f680000100a00 */
[----:B------:R4:W5:Y:S02]  /*3cb0*/  @P1 LDG.E.U16 R177, [R178.64] ;  /* 0x00000004b2b11981 */ /* 0x000964000c1e1500 */
[----:B----4-:R-:W-:-:S05]  /*3cc0*/  IADD3 R178, P0, R160, R2, RZ ;  /* 0x00000002a0b27210 */ /* 0x010fca0007f1e0ff */
[----:B------:R-:W-:Y:S02]  /*3cd0*/  IMAD.X R179, R161, 0x1, R3, P0 ;  /* 0x00000001a1b37824 */ /* 0x000fe400000e0603 */
[----:B------:R-:W4:Y:S01]  /*3ce0*/  LDL.64 R160, [R1+0x1b0] ;  /* 0x0001b00001a07983 */ /* 0x000f220000100a00 */
[----:B------:R-:W-:-:S06]  /*3cf0*/  PRMT R180, RZ, 0x7610, R180 ;  /* 0x00007610ffb47816 */ /* 0x000fcc00000000b4 */
[----:B------:R3:W5:Y:S01]  /*3d00*/  @P1 LDG.E.U16 R180, [R178.64] ;  /* 0x00000004b2b41981 */ /* 0x000762000c1e1500 */
[----:B------:R-:W-:Y:S02]  /*3d10*/  ISETP.GT.AND P1, PT, R0, 0x1c, PT ;  /* 0x0000001c0000780c */ /* 0x000fe40003f24270 */
[----:B------:R-:W-:Y:S02]  /*3d20*/  PRMT R181, RZ, 0x7610, R181 ;  /* 0x00007610ffb57816 */ /* 0x000fe400000000b5 */
[----:B---3--:R-:W-:-:S05]  /*3d30*/  IADD3 R178, P0, R158, R2, RZ ;  /* 0x000000029eb27210 */ /* 0x008fca0007f1e0ff */
[----:B------:R-:W-:Y:S01]  /*3d40*/  IMAD.X R179, R159, 0x1, R3, P0 ;  /* 0x000000019fb37824 */ /* 0x000fe200000e0603 */
[----:B------:R-:W-:Y:S01]  /*3d50*/  PRMT R182, RZ, 0x7610, R182 ;  /* 0x00007610ffb67816 */ /* 0x000fe200000000b6 */
[----:B------:R-:W3:Y:S04]  /*3d60*/  LDL.64 R158, [R1+0x1c8] ;  /* 0x0001c800019e7983 */ /* 0x000ee80000100a00 */
[----:B------:R2:W3:Y:S01]  /*3d70*/  @P1 LDG.E.U16 R181, [R178.64] ;  /* 0x00000004b2b51981 */ /* 0x0004e2000c1e1500 */
[----:B------:R-:W-:Y:S02]  /*3d80*/  PRMT R183, RZ, 0x7610, R183 ;  /* 0x00007610ffb77816 */ /* 0x000fe400000000b7 */
[----:B--2---:R-:W-:-:S05]  /*3d90*/  IADD3 R178, P0, R156, R2, RZ ;  /* 0x000000029cb27210 */ /* 0x004fca0007f1e0ff */
[----:B------:R-:W-:Y:S02]  /*3da0*/  IMAD.X R179, R157, 0x1, R3, P0 ;  /* 0x000000019db37824 */ /* 0x000fe400000e0603 */
[----:B------:R-:W2:Y:S04]  /*3db0*/  LDL.64 R156, [R1+0x1c0] ;  /* 0x0001c000019c7983 */ /* 0x000ea80000100a00 */
[----:B------:R4:W3:Y:S01]  /*3dc0*/  @P1 LDG.E.U16 R182, [R178.64] ;  /* 0x00000004b2b61981 */ /* 0x0008e2000c1e1500 */
[----:B------:R-:W-:Y:S02]  /*3dd0*/  ISETP.GT.AND P1, PT, R0, 0x1d, PT ;  /* 0x0000001d0000780c */ /* 0x000fe40003f24270 */
[----:B----4-:R-:W-:-:S05]  /*3de0*/  IADD3 R178, P0, R160, R2, RZ ;  /* 0x00000002a0b27210 */ /* 0x010fca0007f1e0ff */
[----:B------:R-:W-:Y:S02]  /*3df0*/  IMAD.X R179, R161, 0x1, R3, P0 ;  /* 0x00000001a1b37824 */ /* 0x000fe400000e0603 */
[----:B------:R-:W4:Y:S04]  /*3e00*/  LDL.64 R160, [R1+0x1d0] ;  /* 0x0001d00001a07983 */ /* 0x000f280000100a00 */
[----:B------:R5:W4:Y:S02]  /*3e10*/  @P1 LDG.E.U16 R183, [R178.64] ;  /* 0x00000004b2b71981 */ /* 0x000b24000c1e1500 */
[----:B-----5:R-:W-:-:S05]  /*3e20*/  IADD3 R178, P0, R162, R2, RZ ;  /* 0x00000002a2b27210 */ /* 0x020fca0007f1e0ff */
[----:B------:R-:W-:Y:S02]  /*3e30*/  IMAD.X R179, R163, 0x1, R3, P0 ;  /* 0x00000001a3b37824 */ /* 0x000fe400000e0603 */
[----:B------:R-:W5:Y:S01]  /*3e40*/  LDL.64 R162, [R1+0x1d8] ;  /* 0x0001d80001a27983 */ /* 0x000f620000100a00 */
[----:B------:R-:W-:-:S06]  /*3e50*/  PRMT R225, RZ, 0x7610, R225 ;  /* 0x00007610ffe17816 */ /* 0x000fcc00000000e1 */
[----:B------:R2:W5:Y:S01]  /*3e60*/  @P1 LDG.E.U16 R225, [R178.64] ;  /* 0x00000004b2e11981 */ /* 0x000562000c1e1500 */
[----:B------:R-:W-:Y:S02]  /*3e70*/  ISETP.GT.AND P1, PT, R0, 0x1e, PT ;  /* 0x0000001e0000780c */ /* 0x000fe40003f24270 */
[----:B------:R-:W-:Y:S02]  /*3e80*/  PRMT R226, RZ, 0x7610, R226 ;  /* 0x00007610ffe27816 */ /* 0x000fe400000000e2 */
[----:B------:R-:W-:Y:S02]  /*3e90*/  PRMT R227, RZ, 0x7610, R227 ;  /* 0x00007610ffe37816 */ /* 0x000fe400000000e3 */
[----:B------:R-:W-:Y:S02]  /*3ea0*/  PRMT R229, RZ, 0x7610, R229 ;  /* 0x00007610ffe57816 */ /* 0x000fe400000000e5 */
[----:B------:R-:W-:Y:S01]  /*3eb0*/  PRMT R230, RZ, 0x7610, R230 ;  /* 0x00007610ffe67816 */ /* 0x000fe200000000e6 */
[----:B------:R-:W0:Y:S01]  /*3ec0*/  S2R R193, SR_TID.X ;  /* 0x0000000000c17919 */ /* 0x000e220000002100 */
[----:B------:R-:W-:-:S02]  /*3ed0*/  PRMT R231, RZ, 0x7610, R231 ;  /* 0x00007610ffe77816 */ /* 0x000fc400000000e7 */
[----:B0-----:R-:W-:-:S04]  /*3ee0*/  LOP3.LUT R193, R193, 0x1f, RZ, 0xc0, !PT ;  /* 0x0000001fc1c17812 */ /* 0x001fc800078ec0ff */
[----:B------:R-:W-:Y:S02]  /*3ef0*/  ISETP.GE.AND P2, PT, R193, R0, PT ;  /* 0x00000000c100720c */ /* 0x000fe40003f46270 */
[----:B------:R-:W-:Y:S02]  /*3f00*/  PRMT R232, RZ, 0x7610, R232 ;  /* 0x00007610ffe87816 */ /* 0x000fe400000000e8 */
[----:B------:R-:W-:Y:S02]  /*3f10*/  PRMT R233, RZ, 0x7610, R233 ;  /* 0x00007610ffe97816 */ /* 0x000fe400000000e9 */
[----:B------:R-:W-:Y:S02]  /*3f20*/  PRMT R234, RZ, 0x7610, R234 ;  /* 0x00007610ffea7816 */ /* 0x000fe400000000ea */
[----:B--2---:R-:W-:-:S05]  /*3f30*/  IADD3 R178, P0, R156, R2, RZ ;  /* 0x000000029cb27210 */ /* 0x004fca0007f1e0ff */
[----:B------:R-:W-:Y:S02]  /*3f40*/  IMAD.X R179, R157, 0x1, R3, P0 ;  /* 0x000000019db37824 */ /* 0x000fe400000e0603 */
[----:B------:R-:W2:Y:S04]  /*3f50*/  LDL.LU.64 R156, [R1+0x210] ;  /* 0x00021000019c7983 */ /* 0x000ea80000300a00 */
[----:B------:R3:W2:Y:S02]  /*3f60*/  @P1 LDG.E.U16 R226, [R178.64] ;  /* 0x00000004b2e21981 */ /* 0x0006a4000c1e1500 */
[----:B---3--:R-:W-:-:S05]  /*3f70*/  IADD3 R178, P0, R158, R2, RZ ;  /* 0x000000029eb27210 */ /* 0x008fca0007f1e0ff */
[----:B------:R-:W-:Y:S02]  /*3f80*/  IMAD.X R179, R159, 0x1, R3, P0 ;  /* 0x000000019fb37824 */ /* 0x000fe400000e0603 */
[----:B------:R-:W3:Y:S04]  /*3f90*/  LDL.LU.64 R158, [R1+0x208] ;  /* 0x00020800019e7983 */ /* 0x000ee80000300a00 */
[----:B------:R4:W2:Y:S01]  /*3fa0*/  @P1 LDG.E.U16 R227, [R178.64] ;  /* 0x00000004b2e31981 */ /* 0x0008a2000c1e1500 */
[----:B------:R-:W-:Y:S02]  /*3fb0*/  ISETP.GT.AND P1, PT, R0, 0x1f, PT ;  /* 0x0000001f0000780c */ /* 0x000fe40003f24270 */
[----:B----4-:R-:W-:-:S05]  /*3fc0*/  IADD3 R178, P0, R160, R2, RZ ;  /* 0x00000002a0b27210 */ /* 0x010fca0007f1e0ff */
[----:B------:R-:W-:Y:S02]  /*3fd0*/  IMAD.X R179, R161, 0x1, R3, P0 ;  /* 0x00000001a1b37824 */ /* 0x000fe400000e0603 */
[----:B------:R-:W4:Y:S04]  /*3fe0*/  LDL.LU.64 R160, [R1+0x200] ;  /* 0x0002000001a07983 */ /* 0x000f280000300a00 */
[----:B------:R5:W2:Y:S02]  /*3ff0*/  @P1 LDG.E.U16 R229, [R178.64] ;  /* 0x00000004b2e51981 */ /* 0x000aa4000c1e1500 */
[----:B-----5:R-:W-:-:S05]  /*4000*/  IADD3 R178, P0, R162, R2, RZ ;  /* 0x00000002a2b27210 */ /* 0x020fca0007f1e0ff */
[----:B------:R-:W-:Y:S02]  /*4010*/  IMAD.X R179, R163, 0x1, R3, P0 ;  /* 0x00000001a3b37824 */ /* 0x000fe400000e0603 */
[----:B------:R-:W4:Y:S04]  /*4020*/  LDL.LU.64 R162, [R1+0x1f8] ;  /* 0x0001f80001a27983 */ /* 0x000f280000300a00 */
[----:B------:R0:W5:Y:S04]  /*4030*/  @P1 LDG.E.U16 R230, [R178.64] ;  /* 0x00000004b2e61981 */ /* 0x000168000c1e1500 */
[----:B------:R-:W-:Y:S01]  /*4040*/  BAR.SYNC.DEFER_BLOCKING 0x0 ;  /* 0x0000000000007b1d */ /* 0x000fe20000010000 */
[----:B0-----:R-:W-:-:S02]  /*4050*/  IMAD R179, R193, c[0x0][0x18c], RZ ;  /* 0x00006300c1b37a24 */ /* 0x001fc400078e02ff */
[----:B------:R-:W-:Y:S02]  /*4060*/  IMAD.MOV.U32 R193, RZ, RZ, R192 ;  /* 0x000000ffffc17224 */ /* 0x000fe400078e00c0 */
[----:B------:R-:W-:Y:S02]  /*4070*/  IMAD.MOV.U32 R192, RZ, RZ, R194 ;  /* 0x000000ffffc07224 */ /* 0x000fe400078e00c2 */
[----:B------:R-:W0:Y:S04]  /*4080*/  S2R R194, SR_TID.X ;  /* 0x0000000000c27919 */ /* 0x000e280000002100 */
[----:B------:R1:W-:Y:S02]  /*4090*/  STS.U16 [R185+0x1000], R210 ;  /* 0x001000d2b9007388 */ /* 0x0003e40000000400 */
[----:B-1----:R-:W-:-:S02]  /*40a0*/  IMAD.MOV.U32 R210, RZ, RZ, R219 ;  /* 0x000000ffffd27224 */ /* 0x002fc400078e00db */
[----:B------:R-:W2:Y:S01]  /*40b0*/  LDL.LU R219, [R1+0x1e0] ;  /* 0x0001e00001db7983 */ /* 0x000ea20000300800 */
[----:B------:R-:W-:-:S05]  /*40c0*/  IMAD.WIDE R178, R179, 0x2, R192 ;  /* 0x00000002b3b27825 */ /* 0x000fca00078e02c0 */
[----:B------:R1:W2:Y:S04]  /*40d0*/  @!P2 LDG.E.U16 R231, [R178.64] ;  /* 0x00000004b2e7a981 */ /* 0x0002a8000c1e1500 */
[----:B-1----:R-:W1:Y:S01]  /*40e0*/  S2R R178, SR_TID.X ;  /* 0x0000000000b27919 */ /* 0x002e620000002100 */
[----:B0-----:R-:W-:-:S05]  /*40f0*/  LOP3.LUT R194, R194, 0x1f, RZ, 0xc0, !PT ;  /* 0x0000001fc2c27812 */ /* 0x001fca00078ec0ff */
[----:B------:R-:W-:Y:S02]  /*4100*/  IMAD R179, R194, c[0x0][0x18c], RZ ;  /* 0x00006300c2b37a24 */ /* 0x000fe400078e02ff */
[----:B------:R-:W-:Y:S01]  /*4110*/  IMAD.MOV.U32 R194, RZ, RZ, R196 ;  /* 0x000000ffffc27224 */ /* 0x000fe200078e00c4 */
[----:B-1----:R-:W-:-:S03]  /*4120*/  LOP3.LUT R196, R178, 0x1f, RZ, 0xc0, !PT ;  /* 0x0000001fb2c47812 */ /* 0x002fc600078ec0ff */
[----:B------:R-:W-:-:S05]  /*4130*/  IMAD.WIDE R178, R179, 0x2, R194 ;  /* 0x00000002b3b27825 */ /* 0x000fca00078e02c2 */
[----:B------:R0:W3:Y:S04]  /*4140*/  @!P2 LDG.E.U16 R232, [R178.64] ;  /* 0x00000004b2e8a981 */ /* 0x0000e8000c1e1500 */
[----:B0-----:R-:W0:Y:S01]  /*4150*/  S2R R178, SR_TID.X ;  /* 0x0000000000b27919 */ /* 0x001e220000002100 */
[----:B------:R-:W-:Y:S02]  /*4160*/  IMAD R179, R196, c[0x0][0x18c], RZ ;  /* 0x00006300c4b37a24 */ /* 0x000fe400078e02ff */
[----:B------:R-:W-:Y:S01]  /*4170*/  IMAD.MOV.U32 R196, RZ, RZ, R198 ;  /* 0x000000ffffc47224 */ /* 0x000fe200078e00c6 */
[----:B0-----:R-:W-:-:S03]  /*4180*/  LOP3.LUT R198, R178, 0x1f, RZ, 0xc0, !PT ;  /* 0x0000001fb2c67812 */ /* 0x001fc600078ec0ff */
        /* <DEDUP_REMOVED lines=11> */
[----:B------:R-:W-:Y:S02]  /*4240*/  PRMT R235, RZ, 0x7610, R235 ;  /* 0x00007610ffeb7816 */ /* 0x000fe400000000eb */
[----:B0-----:R-:W-:Y:S01]  /*4250*/  LOP3.LUT R202, R178, 0x1f, RZ, 0xc0, !PT ;  /* 0x0000001fb2ca7812 */ /* 0x001fe200078ec0ff */
[----:B------:R-:W-:-:S05]  /*4260*/  IMAD.WIDE R178, R179, 0x2, R200 ;  /* 0x00000002b3b27825 */ /* 0x000fca00078e02c8 */
[----:B------:R0:W3:Y:S04]  /*4270*/  @!P2 LDG.E.U16 R235, [R178.64] ;  /* 0x00000004b2eba981 */ /* 0x0000e8000c1e1500 */
[----:B0-----:R-:W0:Y:S01]  /*4280*/  S2R R178, SR_TID.X ;  /* 0x0000000000b27919 */ /* 0x001e220000002100 */
[----:B------:R-:W-:Y:S02]  /*4290*/  IMAD R179, R202, c[0x0][0x18c], RZ ;  /* 0x00006300cab37a24 */ /* 0x000fe400078e02ff */
[----:B------:R-:W-:Y:S01]  /*42a0*/  IMAD.MOV.U32 R202, RZ, RZ, R204 ;  /* 0x000000ffffca7224 */ /* 0x000fe200078e00cc */
[----:B------:R-:W-:Y:S02]  /*42b0*/  PRMT R236, RZ, 0x7610, R236 ;  /* 0x00007610ffec7816 */ /* 0x000fe400000000ec */
[----:B------:R-:W-:-:S02]  /*42c0*/  PRMT R237, RZ, 0x7610, R237 ;  /* 0x00007610ffed7816 */ /* 0x000fc400000000ed */
[----:B0-----:R-:W-:Y:S01]  /*42d0*/  LOP3.LUT R204, R178, 0x1f, RZ, 0xc0, !PT ;  /* 0x0000001fb2cc7812 */ /* 0x001fe200078ec0ff */
[----:B------:R-:W-:-:S05]  /*42e0*/  IMAD.WIDE R178, R179, 0x2, R202 ;  /* 0x00000002b3b27825 */ /* 0x000fca00078e02ca */
[----:B------:R0:W3:Y:S02]  /*42f0*/  @!P2 LDG.E.U16 R236, [R178.64] ;  /* 0x00000004b2eca981 */ /* 0x0000e4000c1e1500 */
[----:B0-----:R-:W-:Y:S02]  /*4300*/  IMAD R179, R204, c[0x0][0x18c], RZ ;  /* 0x00006300ccb37a24 */ /* 0x001fe400078e02ff */
[----:B------:R-:W-:Y:S02]  /*4310*/  IMAD.MOV.U32 R204, RZ, RZ, R207 ;  /* 0x000000ffffcc7224 */ /* 0x000fe400078e00cf */
[----:B------:R-:W0:Y:S02]  /*4320*/  S2R R207, SR_TID.X ;  /* 0x0000000000cf7919 */ /* 0x000e240000002100 */
[----:B------:R-:W-:-:S05]  /*4330*/  IMAD.WIDE R178, R179, 0x2, R204 ;  /* 0x00000002b3b27825 */ /* 0x000fca00078e02cc */
[----:B------:R1:W3:Y:S04]  /*4340*/  @!P2 LDG.E.U16 R237, [R178.64] ;  /* 0x00000004b2eda981 */ /* 0x0002e8000c1e1500 */
[----:B-1----:R-:W1:Y:S04]  /*4350*/  S2R R178, SR_TID.X ;  /* 0x0000000000b27919 */ /* 0x002e680000002100 */
[----:B------:R4:W-:Y:S01]  /*4360*/  STS.U16 [R185], R206 ;  /* 0x000000ceb9007388 */ /* 0x0009e20000000400 */
[----:B0-----:R-:W-:Y:S01]  /*4370*/  LOP3.LUT R207, R207, 0x1f, RZ, 0xc0, !PT ;  /* 0x0000001fcfcf7812 */ /* 0x001fe200078ec0ff */
[----:B----4-:R-:W-:-:S02]  /*4380*/  IMAD.MOV.U32 R206, RZ, RZ, R211 ;  /* 0x000000ffffce7224 */ /* 0x010fc400078e00d3 */
[----:B------:R-:W0:Y:S02]  /*4390*/  S2R R211, SR_TID.X ;  /* 0x0000000000d37919 */ /* 0x000e240000002100 */
[----:B------:R-:W-:Y:S02]  /*43a0*/  IMAD R179, R207, c[0x0][0x18c], RZ ;  /* 0x00006300cfb37a24 */ /* 0x000fe400078e02ff */
[----:B------:R-:W-:Y:S01]  /*43b0*/  IMAD.MOV.U32 R207, RZ, RZ, R209 ;  /* 0x000000ffffcf7224 */ /* 0x000fe200078e00d1 */
[----:B------:R-:W-:Y:S02]  /*43c0*/  PRMT R238, RZ, 0x7610, R238 ;  /* 0x00007610ffee7816 */ /* 0x000fe400000000ee */
[----:B-1----:R-:W-:Y:S01]  /*43d0*/  LOP3.LUT R209, R178, 0x1f, RZ, 0xc0, !PT ;  /* 0x0000001fb2d17812 */ /* 0x002fe200078ec0ff */
[----:B------:R-:W-:Y:S01]  /*43e0*/  IMAD.WIDE R178, R179, 0x2, R206 ;  /* 0x00000002b3b27825 */ /* 0x000fe200078e02ce */
[----:B------:R1:W-:Y:S04]  /*43f0*/  STS.U16 [R185+0x100], R208 ;  /* 0x000100d0b9007388 */ /* 0x0003e80000000400 */
[----:B------:R4:W3:Y:S01]  /*4400*/  @!P2 LDG.E.U16 R238, [R178.64] ;  /* 0x00000004b2eea981 */ /* 0x0008e2000c1e1500 */
[----:B------:R-:W-:Y:S01]  /*4410*/  PRMT R239, RZ, 0x7610, R239 ;  /* 0x00007610ffef7816 */ /* 0x000fe200000000ef */
[----:B-1----:R-:W-:-:S02]  /*4420*/  IMAD.MOV.U32 R208, RZ, RZ, R215 ;  /* 0x000000ffffd07224 */ /* 0x002fc400078e00d7 */
[----:B----4-:R-:W-:Y:S02]  /*4430*/  IMAD R179, R209, c[0x0][0x18c], RZ ;  /* 0x00006300d1b37a24 */ /* 0x010fe400078e02ff */
[----:B------:R-:W-:Y:S01]  /*4440*/  IMAD.MOV.U32 R209, RZ, RZ, R213 ;  /* 0x000000ffffd17224 */ /* 0x000fe200078e00d5 */
[----:B0-----:R-:W-:Y:S01]  /*4450*/  LOP3.LUT R213, R211, 0x1f, RZ, 0xc0, !PT ;  /* 0x0000001fd3d57812 */ /* 0x001fe200078ec0ff */
[----:B------:R-:W-:Y:S02]  /*4460*/  IMAD.MOV.U32 R211, RZ, RZ, R217 ;  /* 0x000000ffffd37224 */ /* 0x000fe400078e00d9 */
[----:B------:R-:W-:Y:S01]  /*4470*/  IMAD.WIDE R178, R179, 0x2, R208 ;  /* 0x00000002b3b27825 */ /* 0x000fe200078e02d0 */
[----:B------:R-:W0:Y:S03]  /*4480*/  S2R R215, SR_TID.X ;  /* 0x0000000000d77919 */ /* 0x000e260000002100 */
[----:B------:R-:W-:Y:S01]  /*4490*/  IMAD R217, R213, c[0x0][0x18c], RZ ;  /* 0x00006300d5d97a24 */ /* 0x000fe200078e02ff */
[----:B------:R1:W4:Y:S01]  /*44a0*/  @!P2 LDG.E.U16 R239, [R178.64] ;  /* 0x00000004b2efa981 */ /* 0x000322000c1e1500 */
[----:B------:R-:W-:Y:S01]  /*44b0*/  PRMT R240, RZ, 0x7610, R240 ;  /* 0x00007610fff07816 */ /* 0x000fe200000000f0 */
[----:B------:R-:W-:-:S02]  /*44c0*/  IMAD.MOV.U32 R213, RZ, RZ, R221 ;  /* 0x000000ffffd57224 */ /* 0x000fc400078e00dd */
[----:B------:R5:W-:Y:S01]  /*44d0*/  STS.U16 [R185+0x1100], R212 ;  /* 0x001100d4b9007388 */ /* 0x000be20000000400 */
[----:B------:R-:W-:-:S03]  /*44e0*/  PRMT R241, RZ, 0x7610, R241 ;  /* 0x00007610fff17816 */ /* 0x000fc600000000f1 */
[----:B------:R0:W-:Y:S01]  /*44f0*/  STS.U16 [R185+0x2000], R214 ;  /* 0x002000d6b9007388 */ /* 0x0001e20000000400 */
[----:B-1----:R-:W-:-:S03]  /*4500*/  IMAD.WIDE R178, R217, 0x2, R210 ;  /* 0x00000002d9b27825 */ /* 0x002fc600078e02d2 */
[----:B------:R1:W-:Y:S01]  /*4510*/  STS.U16 [R185+0x2100], R216 ;  /* 0x002100d8b9007388 */ /* 0x0003e20000000400 */
[----:B-----5:R-:W-:-:S03]  /*4520*/  IMAD.MOV.U32 R212, RZ, RZ, R223 ;  /* 0x000000ffffd47224 */ /* 0x020fc600078e00df */
[----:B------:R5:W3:Y:S01]  /*4530*/  @!P2 LDG.E.U16 R240, [R178.64] ;  /* 0x00000004b2f0a981 */ /* 0x000ae2000c1e1500 */
[----:B0-----:R-:W-:-:S03]  /*4540*/  LOP3.LUT R215, R215, 0x1f, RZ, 0xc0, !PT ;  /* 0x0000001fd7d77812 */ /* 0x001fc600078ec0ff */
[----:B------:R2:W-:Y:S04]  /*4550*/  STS.U16 [R185+0x3000], R218 ;  /* 0x003000dab9007388 */ /* 0x0005e80000000400 */
[----:B------:R-:W3:Y:S01]  /*4560*/  LDL.LU R221, [R1+0x1e8] ;  /* 0x0001e80001dd7983 */ /* 0x000ee20000300800 */
[----:B-----5:R-:W-:-:S03]  /*4570*/  IMAD.WIDE R178, R217, 0x2, R212 ;  /* 0x00000002d9b27825 */ /* 0x020fc600078e02d4 */
[----:B------:R-:W0:Y:S01]  /*4580*/  S2R R217, SR_TID.X ;  /* 0x0000000000d97919 */ /* 0x000e220000002100 */
[----:B------:R-:W-:-:S03]  /*4590*/  IMAD.MOV.U32 R214, RZ, RZ, R243 ;  /* 0x000000ffffd67224 */ /* 0x000fc600078e00f3 */
[----:B------:R5:W4:Y:S01]  /*45a0*/  @!P2 LDG.E.U16 R241, [R178.64] ;  /* 0x00000004b2f1a981 */ /* 0x000b22000c1e1500 */
[----:B-1----:R-:W-:Y:S02]  /*45b0*/  IMAD.MOV.U32 R216, RZ, RZ, R248 ;  /* 0x000000ffffd87224 */ /* 0x002fe400078e00f8 */
[----:B--2---:R-:W-:Y:S01]  /*45c0*/  IMAD.MOV.U32 R218, RZ, RZ, R219 ;  /* 0x000000ffffda7224 */ /* 0x004fe200078e00db */
[----:B------:R-:W2:Y:S01]  /*45d0*/  LDL.LU R223, [R1+0x1f0] ;  /* 0x0001f00001df7983 */ /* 0x000ea20000300800 */
[----:B-----5:R-:W-:Y:S02]  /*45e0*/  IMAD R179, R215, c[0x0][0x18c], RZ ;  /* 0x00006300d7b37a24 */ /* 0x020fe400078e02ff */
[--C-:B------:R-:W-:Y:S01]  /*45f0*/  IMAD.MOV.U32 R215, RZ, RZ, R242.reuse ;  /* 0x000000ffffd77224 */ /* 0x100fe200078e00f2 */
[----:B------:R-:W-:-:S03]  /*4600*/  PRMT R242, RZ, 0x7610, R242 ;  /* 0x00007610fff27816 */ /* 0x000fc600000000f2 */
[----:B------:R-:W-:Y:S01]  /*4610*/  IMAD.WIDE R178, R179, 0x2, R214 ;  /* 0x00000002b3b27825 */ /* 0x000fe200078e02d6 */
[----:B0-----:R-:W-:-:S04]  /*4620*/  LOP3.LUT R217, R217, 0x1f, RZ, 0xc0, !PT ;  /* 0x0000001fd9d97812 */ /* 0x001fc800078ec0ff */
[----:B------:R0:W5:Y:S01]  /*4630*/  @!P2 LDG.E.U16 R242, [R178.64] ;  /* 0x00000004b2f2a981 */ /* 0x000162000c1e1500 */
[----:B------:R-:W-:Y:S01]  /*4640*/  PRMT R243, RZ, 0x7610, R243 ;  /* 0x00007610fff37816 */ /* 0x000fe200000000f3 */
[----:B0-----:R-:W-:Y:S02]  /*4650*/  IMAD R179, R217, c[0x0][0x18c], RZ ;  /* 0x00006300d9b37a24 */ /* 0x001fe400078e02ff */
[----:B------:R-:W-:-:S04]  /*4660*/  IMAD.MOV.U32 R217, RZ, RZ, R245 ;  /* 0x000000ffffd97224 */ /* 0x000fc800078e00f5 */
[----:B------:R-:W-:-:S05]  /*4670*/  IMAD.WIDE R178, R179, 0x2, R216 ;  /* 0x00000002b3b27825 */ /* 0x000fca00078e02d8 */
[----:B------:R0:W2:Y:S04]  /*4680*/  @!P2 LDG.E.U16 R243, [R178.64] ;  /* 0x00000004b2f3a981 */ /* 0x0000a8000c1e1500 */
[----:B0-----:R-:W0:Y:S01]  /*4690*/  S2R R179, SR_TID.X ;  /* 0x0000000000b37919 */ /* 0x001e220000002100 */
[----:B------:R-:W-:Y:S01]  /*46a0*/  IMAD.MOV.U32 R219, RZ, RZ, R249 ;  /* 0x000000ffffdb7224 */ /* 0x000fe200078e00f9 */
[----:B------:R-:W-:Y:S02]  /*46b0*/  PRMT R245, RZ, 0x7610, R245 ;  /* 0x00007610fff57816 */ /* 0x000fe400000000f5 */
[----:B0-----:R-:W-:-:S05]  /*46c0*/  LOP3.LUT R179, R179, 0x1f, RZ, 0xc0, !PT ;  /* 0x0000001fb3b37812 */ /* 0x001fca00078ec0ff */
[----:B------:R-:W-:-:S04]  /*46d0*/  IMAD R179, R179, c[0x0][0x18c], RZ ;  /* 0x00006300b3b37a24 */ /* 0x000fc800078e02ff */
[----:B------:R-:W-:-:S05]  /*46e0*/  IMAD.WIDE R178, R179, 0x2, R218 ;  /* 0x00000002b3b27825 */ /* 0x000fca00078e02da */
[----:B------:R0:W2:Y:S04]  /*46f0*/  @!P2 LDG.E.U16 R245, [R178.64] ;  /* 0x00000004b2f5a981 */ /* 0x0000a8000c1e1500 */
[----:B0-----:R-:W2:Y:S04]  /*4700*/  LDL.LU R178, [R1+0x1e4] ;  /* 0x0001e40001b27983 */ /* 0x001ea80000300800 */
[----:B------:R-:W0:Y:S04]  /*4710*/  S2R R179, SR_TID.X ;  /* 0x0000000000b37919 */ /* 0x000e280000002100 */
[----:B------:R3:W-:Y:S01]  /*4720*/  STS.U16 [R185+0x3100], R220 ;  /* 0x003100dcb9007388 */ /* 0x0007e20000000400 */
[----:B------:R-:W-:-:S02]  /*4730*/  PRMT R248, RZ, 0x7610, R248 ;  /* 0x00007610fff87816 */ /* 0x000fc400000000f8 */
[----:B0-----:R-:W-:-:S05]  /*4740*/  LOP3.LUT R179, R179, 0x1f, RZ, 0xc0, !PT ;  /* 0x0000001fb3b37812 */ /* 0x001fca00078ec0ff */
[----:B------:R-:W-:Y:S02]  /*4750*/  IMAD R179, R179, c[0x0][0x18c], RZ ;  /* 0x00006300b3b37a24 */ /* 0x000fe400078e02ff */
[----:B---3--:R-:W-:Y:S02]  /*4760*/  IMAD.MOV.U32 R220, RZ, RZ, R221 ;  /* 0x000000ffffdc7224 */ /* 0x008fe400078e00dd */
[----:B--2---:R-:W-:-:S04]  /*4770*/  IMAD.MOV.U32 R221, RZ, RZ, R178 ;  /* 0x000000ffffdd7224 */ /* 0x004fc800078e00b2 */
[----:B------:R-:W-:-:S05]  /*4780*/  IMAD.WIDE R178, R179, 0x2, R220 ;  /* 0x00000002b3b27825 */ /* 0x000fca00078e02dc */
[----:B------:R0:W2:Y:S04]  /*4790*/  @!P2 LDG.E.U16 R248, [R178.64] ;  /* 0x00000004b2f8a981 */ /* 0x0000a8000c1e1500 */
[----:B0-----:R-:W3:Y:S04]  /*47a0*/  LDL.LU R178, [R1+0x1ec] ;  /* 0x0001ec0001b27983 */ /* 0x001ee80000300800 */
[----:B------:R-:W0:Y:S04]  /*47b0*/  S2R R185, SR_TID.X ;  /* 0x0000000000b97919 */ /* 0x000e280000002100 */
[----:B------:R-:W1:Y:S01]  /*47c0*/  S2R R179, SR_TID.X ;  /* 0x0000000000b37919 */ /* 0x000e620000002100 */
[----:B0-----:R-:W-:-:S05]  /*47d0*/  LOP3.LUT R185, R185, 0x7f, RZ, 0xc0, !PT ;  /* 0x0000007fb9b97812 */ /* 0x001fca00078ec0ff */
[----:B------:R-:W-:Y:S01]  /*47e0*/  IMAD.SHL.U32 R185, R185, 0x2, RZ ;  /* 0x00000002b9b97824 */ /* 0x000fe200078e00ff */
[----:B-1----:R-:W-:-:S04]  /*47f0*/  LOP3.LUT R179, R179, 0x1f, RZ, 0xc0, !PT ;  /* 0x0000001fb3b37812 */ /* 0x002fc800078ec0ff */
[----:B------:R-:W-:Y:S01]  /*4800*/  LOP3.LUT R185, R185, 0x10, RZ, 0x3c, !PT ;  /* 0x00000010b9b97812 */ /* 0x000fe200078e3cff */
[----:B------:R-:W-:-:S04]  /*4810*/  IMAD R179, R179, c[0x0][0x18c], RZ ;  /* 0x00006300b3b37a24 */ /* 0x000fc800078e02ff */
[----:B------:R0:W-:Y:S01]  /*4820*/  STS.U16 [R185+0x200], R222 ;  /* 0x000200deb9007388 */ /* 0x0001e20000000400 */
[----:B------:R-:W-:Y:S01]  /*4830*/  PRMT R249, RZ, 0x7610, R249 ;  /* 0x00007610fff97816 */ /* 0x000fe200000000f9 */
[----:B0-----:R-:W-:Y:S02]  /*4840*/  IMAD.MOV.U32 R222, RZ, RZ, R223 ;  /* 0x000000ffffde7224 */ /* 0x001fe400078e00df */
[----:B------:R-:W0:Y:S01]  /*4850*/  S2R R185, SR_TID.X ;  /* 0x0000000000b97919 */ /* 0x000e220000002100 */
[----:B---3--:R-:W-:-:S04]  /*4860*/  IMAD.MOV.U32 R223, RZ, RZ, R178 ;  /* 0x000000ffffdf7224 */ /* 0x008fc800078e00b2 */
[----:B------:R-:W-:-:S05]  /*4870*/  IMAD.WIDE R178, R179, 0x2, R222 ;  /* 0x00000002b3b27825 */ /* 0x000fca00078e02de */
[----:B------:R1:W3:Y:S01]  /*4880*/  @!P2 LDG.E.U16 R249, [R178.64] ;  /* 0x00000004b2f9a981 */ /* 0x0002e2000c1e1500 */
[----:B0-----:R-:W-:-:S05]  /*4890*/  LOP3.LUT R185, R185, 0x7f, RZ, 0xc0, !PT ;  /* 0x0000007fb9b97812 */ /* 0x001fca00078ec0ff */
[----:B------:R-:W-:-:S05]  /*48a0*/  IMAD.SHL.U32 R185, R185, 0x2, RZ ;  /* 0x00000002b9b97824 */ /* 0x000fca00078e00ff */
[C---:B-1----:R-:W-:Y:S02]  /*48b0*/  LOP3.LUT R179, R185.reuse, 0x10, RZ, 0x3c, !PT ;  /* 0x00000010b9b37812 */ /* 0x042fe400078e3cff */
[----:B------:R-:W-:-:S03]  /*48c0*/  LOP3.LUT R178, R185, 0x20, RZ, 0x3c, !PT ;  /* 0x00000020b9b27812 */ /* 0x000fc600078e3cff */
[----:B------:R-:W-:Y:S04]  /*48d0*/  STS.U16 [R179+0x300], R53 ;  /* 0x00030035b3007388 */ /* 0x000fe80000000400 */
[----:B------:R-:W-:Y:S04]  /*48e0*/  STS.U16 [R179+0x1200], R52 ;  /* 0x00120034b3007388 */ /* 0x000fe80000000400 */
[----:B------:R-:W-:Y:S04]  /*48f0*/  STS.U16 [R179+0x1300], R68 ;  /* 0x00130044b3007388 */ /* 0x000fe80000000400 */
[----:B------:R-:W-:Y:S04]  /*4900*/  STS.U16 [R179+0x2200], R79 ;  /* 0x0022004fb3007388 */ /* 0x000fe80000000400 */
[----:B------:R-:W-:Y:S04]  /*4910*/  STS.U16 [R179+0x2300], R80 ;  /* 0x00230050b3007388 */ /* 0x000fe80000000400 */
[----:B------:R-:W-:Y:S04]  /*4920*/  STS.U16 [R179+0x3200], R173 ;  /* 0x003200adb3007388 */ /* 0x000fe80000000400 */
[----:B------:R0:W-:Y:S04]  /*4930*/  STS.U16 [R179+0x3300], R174 ;  /* 0x003300aeb3007388 */ /* 0x0001e80000000400 */
[----:B------:R-:W-:Y:S04]  /*4940*/  STS.U16 [R178+0x400], R55 ;  /* 0x00040037b2007388 */ /* 0x000fe80000000400 */
[----:B------:R-:W-:Y:S01]  /*4950*/  STS.U16 [R178+0x500], R61 ;  /* 0x0005003db2007388 */ /* 0x000fe20000000400 */
[----:B0-----:R-:W-:-:S03]  /*4960*/  LOP3.LUT R179, R185, 0x30, RZ, 0x3c, !PT ;  /* 0x00000030b9b37812 */ /* 0x001fc600078e3cff */
        /* <DEDUP_REMOVED lines=23> */
[----:B------:R-:W-:Y:S01]  /*4ae0*/  STS.U16 [R178+0x3900], R182 ;  /* 0x003900b6b2007388 */ /* 0x000fe20000000400 */
[----:B------:R-:W-:-:S03]  /*4af0*/  LOP3.LUT R53, R185, 0x60, RZ, 0x3c, !PT ;  /* 0x00000060b9357812 */ /* 0x000fc600078e3cff */
[----:B------:R-:W-:Y:S04]  /*4b00*/  STS.U16 [R179+0xa00], R72 ;  /* 0x000a0048b3007388 */ /* 0x000fe80000000400 */
[----:B------:R-:W-:Y:S04]  /*4b10*/  STS.U16 [R179+0xb00], R71 ;  /* 0x000b0047b3007388 */ /* 0x000fe80000000400 */
        /* <DEDUP_REMOVED lines=22> */
[----:B------:R0:W-:Y:S04]  /*4c80*/  STS.U16 [R52+0x3f00], R230 ;  /* 0x003f00e634007388 */ /* 0x0001e80000000400 */
[----:B------:R-:W-:Y:S01]  /*4c90*/  STS.U16 [R184+0x4000], R231 ;  /* 0x004000e7b8007388 */ /* 0x000fe20000000400 */
[----:B0-----:R-:W-:-:S03]  /*4ca0*/  LOP3.LUT R52, R184, 0x20, RZ, 0x3c, !PT ;  /* 0x00000020b8347812 */ /* 0x001fc600078e3cff */
[----:B------:R-:W-:Y:S04]  /*4cb0*/  STS.U16 [R184+0x4200], R233 ;  /* 0x004200e9b8007388 */ /* 0x000fe80000000400 */
[----:B------:R-:W-:Y:S04]  /*4cc0*/  STS.U16 [R184+0x4400], R235 ;  /* 0x004400ebb8007388 */ /* 0x000fe80000000400 */
[----:B------:R-:W-:Y:S04]  /*4cd0*/  STS.U16 [R184+0x4600], R237 ;  /* 0x004600edb8007388 */ /* 0x000fe80000000400 */
[----:B----4-:R-:W-:Y:S04]  /*4ce0*/  STS.U16 [R184+0x4800], R239 ;  /* 0x004800efb8007388 */ /* 0x010fe80000000400 */
[----:B------:R-:W-:Y:S04]  /*4cf0*/  STS.U16 [R184+0x4a00], R241 ;  /* 0x004a00f1b8007388 */ /* 0x000fe80000000400 */
[----:B------:R-:W-:Y:S04]  /*4d00*/  STS.U16 [R184+0x4c00], R243 ;  /* 0x004c00f3b8007388 */ /* 0x000fe80000000400 */
[----:B--2---:R-:W-:Y:S04]  /*4d10*/  STS.U16 [R184+0x4e00], R248 ;  /* 0x004e00f8b8007388 */ /* 0x004fe80000000400 */
[----:B------:R-:W-:Y:S04]  /*4d20*/  STS.U16 [R52+0x4100], R232 ;  /* 0x004100e834007388 */ /* 0x000fe80000000400 */
[----:B------:R-:W-:Y:S04]  /*4d30*/  STS.U16 [R52+0x4300], R234 ;  /* 0x004300ea34007388 */ /* 0x000fe80000000400 */
[----:B------:R-:W-:Y:S04]  /*4d40*/  STS.U16 [R52+0x4500], R236 ;  /* 0x004500ec34007388 */ /* 0x000fe80000000400 */
[----:B------:R-:W-:Y:S04]  /*4d50*/  STS.U16 [R52+0x4700], R238 ;  /* 0x004700ee34007388 */ /* 0x000fe80000000400 */
[----:B------:R-:W-:Y:S04]  /*4d60*/  STS.U16 [R52+0x4900], R240 ;  /* 0x004900f034007388 */ /* 0x000fe80000000400 */
[----:B-----5:R-:W-:Y:S04]  /*4d70*/  STS.U16 [R52+0x4b00], R242 ;  /* 0x004b00f234007388 */ /* 0x020fe80000000400 */
[----:B------:R-:W-:Y:S04]  /*4d80*/  STS.U16 [R52+0x4d00], R245 ;  /* 0x004d00f534007388 */ /* 0x000fe80000000400 */
[----:B---3--:R-:W-:Y:S04]  /*4d90*/  STS.U16 [R52+0x4f00], R249 ;  /* 0x004f00f934007388 */ /* 0x008fe80000000400 */
[----:B------:R-:W-:Y:S06]  /*4da0*/  BAR.SYNC.DEFER_BLOCKING 0x0 ;  /* 0x0000000000007b1d */ /* 0x000fec0000010000 */
[----:B------:R-:W-:Y:S04]  /*4db0*/  LDSM.16.MT88.4 R172, [R187] ;  /* 0x00000000bbac783b */ /* 0x000fe80000004200 */
[----:B------:R-:W0:Y:S04]  /*4dc0*/  LDSM.16.M88.4 R68, [R186+0x4800] ;  /* 0x00480000ba44783b */ /* 0x000e280000000200 */
[----:B------:R-:W1:Y:S04]  /*4dd0*/  LDSM.16.M88.4 R52, [R186+0x4000] ;  /* 0x00400000ba34783b */ /* 0x000e680000000200 */
[----:B------:R-:W2:Y:S04]  /*4de0*/  LDSM.16.M88.4 R56, [R186+0x4200] ;  /* 0x00420000ba38783b */ /* 0x000ea80000000200 */
[----:B------:R-:W3:Y:S04]  /*4df0*/  LDSM.16.M88.4 R60, [R186+0x4400] ;  /* 0x00440000ba3c783b */ /* 0x000ee80000000200 */
[----:B------:R-:W4:Y:S04]  /*4e00*/  LDSM.16.M88.4 R64, [R186+0x4600] ;  /* 0x00460000ba40783b */ /* 0x000f280000000200 */
[----:B------:R-:W5:Y:S04]  /*4e10*/  LDSM.16.M88.4 R72, [R186+0x4a00] ;  /* 0x004a0000ba48783b */ /* 0x000f680000000200 */
[----:B------:R-:W3:Y:S04]  /*4e20*/  LDSM.16.M88.4 R76, [R186+0x4c00] ;  /* 0x004c0000ba4c783b */ /* 0x000ee80000000200 */
[----:B------:R-:W4:Y:S04]  /*4e30*/  LDSM.16.M88.4 R80, [R186+0x4e00] ;  /* 0x004e0000ba50783b */ /* 0x000f280000000200 */
[----:B------:R-:W4:Y:S04]  /*4e40*/  LDSM.16.MT88.4 R168, [R187+0x80] ;  /* 0x00008000bba8783b */ /* 0x000f280000004200 */
[----:B------:R-:W5:Y:S01]  /*4e50*/  LDSM.16.MT88.4 R84, [R187+0x100] ;  /* 0x00010000bb54783b */ /* 0x000f620000004200 */
[C---:B0-----:R-:W-:Y:S03]  /*4e60*/  HMMA.16816.F32 R176, R172.reuse, R68, R32 ;  /* 0x00000044acb0723c */ /* 0x041fe60000001820 */
[----:B------:R-:W0:Y:S04]  /*4e70*/  LDSM.16.MT88.4 R32, [R187+0x180] ;  /* 0x00018000bb20783b */ /* 0x000e280000004200 */
[----:B------:R-:W0:Y:S01]  /*4e80*/  LDSM.16.MT88.4 R180, [R187+0x2000] ;  /* 0x00200000bbb4783b */ /* 0x000e220000004200 */
[C---:B-1----:R-:W-:Y:S08]  /*4e90*/  HMMA.16816.F32 R48, R172.reuse, R52, R48 ;  /* 0x00000034ac30723c */ /* 0x042ff00000001830 */
[C---:B--2---:R-:W-:Y:S08]  /*4ea0*/  HMMA.16816.F32 R44, R172.reuse, R56, R44 ;  /* 0x00000038ac2c723c */ /* 0x044ff0000000182c */
[C---:B---3--:R-:W-:Y:S08]  /*4eb0*/  HMMA.16816.F32 R40, R172.reuse, R60, R40 ;  /* 0x0000003cac28723c */ /* 0x048ff00000001828 */
[C---:B----4-:R-:W-:Y:S08]  /*4ec0*/  HMMA.16816.F32 R36, R172.reuse, R64, R36 ;  /* 0x00000040ac24723c */ /* 0x050ff00000001824 */
[C---:B-----5:R-:W-:Y:S08]  /*4ed0*/  HMMA.16816.F32 R28, R172.reuse, R72, R28 ;  /* 0x00000048ac1c723c */ /* 0x060ff0000000181c */
[C---:B------:R-:W-:Y:S08]  /*4ee0*/  HMMA.16816.F32 R24, R172.reuse, R76, R24 ;  /* 0x0000004cac18723c */ /* 0x040ff00000001818 */
[----:B------:R-:W-:Y:S01]  /*4ef0*/  HMMA.16816.F32 R20, R172, R80, R20 ;  /* 0x00000050ac14723c */ /* 0x000fe20000001814 */
[----:B------:R-:W1:Y:S07]  /*4f00*/  LDSM.16.MT88.4 R172, [R187+0x2080] ;  /* 0x00208000bbac783b */ /* 0x000e6e0000004200 */
[C---:B------:R-:W-:Y:S08]  /*4f10*/  HMMA.16816.F32 R16, R168.reuse, R52, R16 ;  /* 0x00000034a810723c */ /* 0x040ff00000001810 */
[C---:B------:R-:W-:Y:S08]  /*4f20*/  HMMA.16816.F32 R12, R168.reuse, R56, R12 ;  /* 0x00000038a80c723c */ /* 0x040ff0000000180c */
[C---:B------:R-:W-:Y:S08]  /*4f30*/  HMMA.16816.F32 R8, R168.reuse, R60, R8 ;  /* 0x0000003ca808723c */ /* 0x040ff00000001808 */
[C---:B------:R-:W-:Y:S08]  /*4f40*/  HMMA.16816.F32 R4, R168.reuse, R64, R4 ;  /* 0x00000040a804723c */ /* 0x040ff00000001804 */
[C---:B------:R-:W-:Y:S08]  /*4f50*/  HMMA.16816.F32 R128, R168.reuse, R68, R128 ;  /* 0x00000044a880723c */ /* 0x040ff00000001880 */
[C---:B------:R-:W-:Y:S08]  /*4f60*/  HMMA.16816.F32 R124, R168.reuse, R72, R124 ;  /* 0x00000048a87c723c */ /* 0x040ff0000000187c */
[C---:B------:R-:W-:Y:S08]  /*4f70*/  HMMA.16816.F32 R120, R168.reuse, R76, R120 ;  /* 0x0000004ca878723c */ /* 0x040ff00000001878 */
[----:B------:R-:W-:Y:S01]  /*4f80*/  HMMA.16816.F32 R116, R168, R80, R116 ;  /* 0x00000050a874723c */ /* 0x000fe20000001874 */
[----:B------:R-:W2:Y:S07]  /*4f90*/  LDSM.16.MT88.4 R168, [R187+0x2100] ;  /* 0x00210000bba8783b */ /* 0x000eae0000004200 */
        /* <DEDUP_REMOVED lines=8> */
[----:B------:R-:W3:Y:S01]  /*5020*/  LDSM.16.MT88.4 R84, [R187+0x2180] ;  /* 0x00218000bb54783b */ /* 0x000ee20000004200 */
[----:B------:R-:W-:-:S06]  /*5030*/  IMAD.MOV.U32 R225, RZ, RZ, c[0x0][0x18c] ;  /* 0x00006300ffe17624 */ /* 0x000fcc00078e00ff */
[----:B0-----:R-:W-:Y:S01]  /*5040*/  HMMA.16816.F32 R136, R32, R52, R136 ;  /* 0x000000342088723c */ /* 0x001fe20000001888 */
[----:B------:R-:W-:-:S07]  /*5050*/  IMAD.SHL.U32 R225, R225, 0x20, RZ ;  /* 0x00000020e1e17824 */ /* 0x000fce00078e00ff */
[C---:B------:R-:W-:Y:S08]  /*5060*/  HMMA.16816.F32 R164, R32.reuse, R56, R164 ;  /* 0x0000003820a4723c */ /* 0x040ff000000018a4 */
[C---:B------:R-:W-:Y:S08]  /*5070*/  HMMA.16816.F32 R144, R32.reuse, R60, R144 ;  /* 0x0000003c2090723c */ /* 0x040ff00000001890 */
[C---:B------:R-:W-:Y:S08]  /*5080*/  HMMA.16816.F32 R140, R32.reuse, R64, R140 ;  /* 0x00000040208c723c */ /* 0x040ff0000000188c */
[C---:B------:R-:W-:Y:S08]  /*5090*/  HMMA.16816.F32 R148, R32.reuse, R68, R148 ;  /* 0x000000442094723c */ /* 0x040ff00000001894 */
[C---:B------:R-:W-:Y:S08]  /*50a0*/  HMMA.16816.F32 R152, R32.reuse, R72, R152 ;  /* 0x000000482098723c */ /* 0x040ff00000001898 */
[C---:B------:R-:W-:Y:S08]  /*50b0*/  HMMA.16816.F32 R156, R32.reuse, R76, R156 ;  /* 0x0000004c209c723c */ /* 0x040ff0000000189c */
[----:B------:R-:W-:Y:S01]  /*50c0*/  HMMA.16816.F32 R160, R32, R80, R160 ;  /* 0x0000005020a0723c */ /* 0x000fe200000018a0 */
[----:B------:R-:W-:Y:S01]  /*50d0*/  IMAD.WIDE R222, R225, 0x2, R222 ;  /* 0x00000002e1de7825 */ /* 0x000fe200078e02de */
[----:B------:R-:W-:-:S03]  /*50e0*/  IADD3 R252, R252, -0x1, RZ ;  /* 0xfffffffffcfc7810 */ /* 0x000fc60007ffe0ff */
[C---:B------:R-:W-:Y:S01]  /*50f0*/  IMAD.WIDE R220, R225.reuse, 0x2, R220 ;  /* 0x00000002e1dc7825 */ /* 0x040fe200078e02dc */
[----:B------:R-:W-:Y:S01]  /*5100*/  ISETP.NE.U32.AND P0, PT, R252, RZ, PT ;  /* 0x000000fffc00720c */ /* 0x000fe20003f05070 */
[----:B------:R-:W-:Y:S02]  /*5110*/  STL [R1+0x1f0], R222 ;  /* 0x0001f0de01007387 */ /* 0x000fe40000100800 */
[C---:B------:R-:W-:Y:S02]  /*5120*/  IMAD.WIDE R212, R225.reuse, 0x2, R212 ;  /* 0x00000002e1d47825 */ /* 0x040fe400078e02d4 */
[----:B------:R-:W-:Y:S02]  /*5130*/  STL [R1+0x1ec], R223 ;  /* 0x0001ecdf01007387 */ /* 0x000fe40000100800 */
[C---:B------:R-:W-:Y:S02]  /*5140*/  IMAD.WIDE R208, R225.reuse, 0x2, R208 ;  /* 0x00000002e1d07825 */ /* 0x040fe400078e02d0 */
[----:B------:R-:W-:Y:S02]  /*5150*/  STL [R1+0x1e8], R220 ;  /* 0x0001e8dc01007387 */ /* 0x000fe40000100800 */
[----:B------:R-:W-:-:S02]  /*5160*/  IMAD.WIDE R206, R225, 0x2, R206 ;  /* 0x00000002e1ce7825 */ /* 0x000fc400078e02ce */
[----:B------:R0:W-:Y:S02]  /*5170*/  STL [R1+0x1e4], R221 ;  /* 0x0001e4dd01007387 */ /* 0x0001e40000100800 */
[----:B------:R-:W-:-:S04]  /*5180*/  IMAD.WIDE R204, R225, 0x2, R204 ;  /* 0x00000002e1cc7825 */ /* 0x000fc800078e02cc */
[----:B------:R-:W-:-:S04]  /*5190*/  IMAD.WIDE R202, R225, 0x2, R202 ;  /* 0x00000002e1ca7825 */ /* 0x000fc800078e02ca */
[----:B0-----:R-:W-:Y:S02]  /*51a0*/  IMAD.MOV.U32 R221, RZ, RZ, R213 ;  /* 0x000000ffffdd7224 */ /* 0x001fe400078e00d5 */
[----:B------:R-:W-:Y:S02]  /*51b0*/  IMAD.MOV.U32 R213, RZ, RZ, R209 ;  /* 0x000000ffffd57224 */ /* 0x000fe400078e00d1 */
[----:B------:R-:W-:-:S04]  /*51c0*/  IMAD.WIDE R200, R225, 0x2, R200 ;  /* 0x00000002e1c87825 */ /* 0x000fc800078e02c8 */
[----:B------:R-:W-:Y:S02]  /*51d0*/  IMAD.MOV.U32 R209, RZ, RZ, R207 ;  /* 0x000000ffffd17224 */ /* 0x000fe400078e00cf */
[----:B------:R-:W-:-:S04]  /*51e0*/  IMAD.WIDE R198, R225, 0x2, R198 ;  /* 0x00000002e1c67825 */ /* 0x000fc800078e02c6 */
[----:B------:R-:W-:Y:S02]  /*51f0*/  IMAD.MOV.U32 R52, RZ, RZ, c[0x0][0x188] ;  /* 0x00006200ff347624 */ /* 0x000fe400078e00ff */
[----:B------:R-:W-:Y:S02]  /*5200*/  IMAD.MOV.U32 R207, RZ, RZ, R204 ;  /* 0x000000ffffcf7224 */ /* 0x000fe400078e00cc */
[C---:B------:R-:W-:Y:S01]  /*5210*/  IMAD.WIDE R196, R225.reuse, 0x2, R196 ;  /* 0x00000002e1c47825 */ /* 0x040fe200078e02c4 */
[----:B------:R-:W-:Y:S03]  /*5220*/  HMMA.16816.F32 R48, R180, R54, R48 ;  /* 0x00000036b430723c */ /* 0x000fe60000001830 */
[----:B------:R-:W-:-:S04]  /*5230*/  IMAD.WIDE R218, R225, 0x2, R218 ;  /* 0x00000002e1da7825 */ /* 0x000fc800078e02da */
[C---:B------:R-:W-:Y:S01]  /*5240*/  IMAD.WIDE R216, R225.reuse, 0x2, R216 ;  /* 0x00000002e1d87825 */ /* 0x040fe200078e02d8 */
[----:B------:R-:W-:Y:S03]  /*5250*/  HMMA.16816.F32 R44, R180, R58, R44 ;  /* 0x0000003ab42c723c */ /* 0x000fe6000000182c */
[----:B------:R-:W-:Y:S02]  /*5260*/  IMAD.MOV.U32 R204, RZ, RZ, R202 ;  /* 0x000000ffffcc7224 */ /* 0x000fe400078e00ca */
[----:B------:R-:W-:-:S04]  /*5270*/  IMAD.WIDE R194, R225, 0x2, R194 ;  /* 0x00000002e1c27825 */ /* 0x000fc800078e02c2 */
[C---:B------:R-:W-:Y:S01]  /*5280*/  IMAD.WIDE R214, R225.reuse, 0x2, R214 ;  /* 0x00000002e1d67825 */ /* 0x040fe200078e02d6 */
[----:B------:R-:W-:Y:S03]  /*5290*/  HMMA.16816.F32 R40, R180, R62, R40 ;  /* 0x0000003eb428723c */ /* 0x000fe60000001828 */
[----:B------:R-:W-:-:S04]  /*52a0*/  IMAD.WIDE R210, R225, 0x2, R210 ;  /* 0x00000002e1d27825 */ /* 0x000fc800078e02d2 */
[----:B------:R-:W-:Y:S02]  /*52b0*/  IMAD.MOV.U32 R202, RZ, RZ, R200 ;  /* 0x000000ffffca7224 */ /* 0x000fe400078e00c8 */
[----:B------:R-:W-:Y:S01]  /*52c0*/  IMAD.WIDE R192, R225, 0x2, R192 ;  /* 0x00000002e1c07825 */ /* 0x000fe200078e02c0 */
[C---:B------:R-:W-:Y:S03]  /*52d0*/  HMMA.16816.F32 R36, R180.reuse, R66, R36 ;  /* 0x00000042b424723c */ /* 0x040fe60000001824 */
[----:B------:R-:W-:Y:S02]  /*52e0*/  IMAD.MOV.U32 R200, RZ, RZ, R198 ;  /* 0x000000ffffc87224 */ /* 0x000fe400078e00c6 */
[----:B------:R-:W-:Y:S02]  /*52f0*/  IMAD.SHL.U32 R52, R52, 0x20, RZ ;  /* 0x0000002034347824 */ /* 0x000fe400078e00ff */
[----:B------:R-:W-:Y:S01]  /*5300*/  IMAD.MOV.U32 R198, RZ, RZ, R196 ;  /* 0x000000ffffc67224 */ /* 0x000fe200078e00c4 */
[----:B------:R-:W-:Y:S01]  /*5310*/  HMMA.16816.F32 R32, R180, R70, R176 ;  /* 0x00000046b420723c */ /* 0x000fe200000018b0 */
[----:B------:R-:W-:Y:S01]  /*5320*/  IMAD.MOV.U32 R245, RZ, RZ, R217 ;  /* 0x000000fffff57224 */ /* 0x000fe200078e00d9 */
[----:B------:R0:W-:Y:S01]  /*5330*/  STL [R1+0x1e0], R218 ;  /* 0x0001e0da01007387 */ /* 0x0001e20000100800 */
[----:B------:R-:W-:Y:S01]  /*5340*/  IMAD.MOV.U32 R196, RZ, RZ, R194 ;  /* 0x000000ffffc47224 */ /* 0x000fe200078e00c2 */
[----:B------:R-:W-:Y:S01]  /*5350*/  IADD3 R0, R0, -0x20, RZ ;  /* 0xffffffe000007810 */ /* 0x000fe20007ffe0ff */
[----:B------:R-:W-:-:S03]  /*5360*/  IMAD.MOV.U32 R249, RZ, RZ, R219 ;  /* 0x000000fffff97224 */ /* 0x000fc600078e00db */
[----:B------:R-:W-:Y:S01]  /*5370*/  HMMA.16816.F32 R28, R180, R74, R28 ;  /* 0x0000004ab41c723c */ /* 0x000fe2000000181c */
[----:B------:R-:W-:Y:S02]  /*5380*/  IMAD.MOV.U32 R242, RZ, RZ, R215 ;  /* 0x000000fffff27224 */ /* 0x000fe400078e00d7 */
[----:B------:R-:W-:Y:S02]  /*5390*/  IMAD.MOV.U32 R217, RZ, RZ, R211 ;  /* 0x000000ffffd97224 */ /* 0x000fe400078e00d3 */
[----:B------:R-:W-:-:S03]  /*53a0*/  IMAD.MOV.U32 R194, RZ, RZ, R192 ;  /* 0x000000ffffc27224 */ /* 0x000fc600078e00c0 */
[----:B------:R-:W-:Y:S01]  /*53b0*/  HMMA.16816.F32 R24, R180, R78, R24 ;  /* 0x0000004eb418723c */ /* 0x000fe20000001818 */
[----:B------:R-:W-:Y:S02]  /*53c0*/  IMAD.MOV.U32 R248, RZ, RZ, R216 ;  /* 0x000000fffff87224 */ /* 0x000fe400078e00d8 */
[----:B------:R-:W-:Y:S02]  /*53d0*/  IMAD.MOV.U32 R243, RZ, RZ, R214 ;  /* 0x000000fffff37224 */ /* 0x000fe400078e00d6 */
[----:B------:R-:W-:-:S03]  /*53e0*/  IMAD.MOV.U32 R223, RZ, RZ, R212 ;  /* 0x000000ffffdf7224 */ /* 0x000fc600078e00d4 */
[----:B------:R-:W-:Y:S01]  /*53f0*/  HMMA.16816.F32 R20, R180, R82, R20 ;  /* 0x00000052b414723c */ /* 0x000fe20000001814 */
[----:B0-----:R-:W-:Y:S02]  /*5400*/  IMAD.MOV.U32 R219, RZ, RZ, R210 ;  /* 0x000000ffffdb7224 */ /* 0x001fe400078e00d2 */
[----:B------:R-:W-:Y:S02]  /*5410*/  IMAD.MOV.U32 R215, RZ, RZ, R208 ;  /* 0x000000ffffd77224 */ /* 0x000fe400078e00d0 */
[----:B------:R-:W-:-:S03]  /*5420*/  IMAD.MOV.U32 R211, RZ, RZ, R206 ;  /* 0x000000ffffd37224 */ /* 0x000fc600078e00ce */
[----:B-1----:R-:W-:Y:S01]  /*5430*/  HMMA.16816.F32 R16, R172, R54, R16 ;  /* 0x00000036ac10723c */ /* 0x002fe20000001810 */
[----:B------:R-:W-:Y:S02]  /*5440*/  IMAD.MOV.U32 R192, RZ, RZ, R193 ;  /* 0x000000ffffc07224 */ /* 0x000fe400078e00c1 */
[----:B------:R-:W-:-:S05]  /*5450*/  IMAD.WIDE R2, R52, 0x2, R2 ;  /* 0x0000000234027825 */ /* 0x000fca00078e0202 */
[C---:B------:R-:W-:Y:S08]  /*5460*/  HMMA.16816.F32 R12, R172.reuse, R58, R12 ;  /* 0x0000003aac0c723c */ /* 0x040ff0000000180c */
[C---:B------:R-:W-:Y:S08]  /*5470*/  HMMA.16816.F32 R8, R172.reuse, R62, R8 ;  /* 0x0000003eac08723c */ /* 0x040ff00000001808 */
[C---:B------:R-:W-:Y:S08]  /*5480*/  HMMA.16816.F32 R4, R172.reuse, R66, R4 ;  /* 0x00000042ac04723c */ /* 0x040ff00000001804 */
[C---:B------:R-:W-:Y:S08]  /*5490*/  HMMA.16816.F32 R128, R172.reuse, R70, R128 ;  /* 0x00000046ac80723c */ /* 0x040ff00000001880 */
[C---:B------:R-:W-:Y:S08]  /*54a0*/  HMMA.16816.F32 R124, R172.reuse, R74, R124 ;  /* 0x0000004aac7c723c */ /* 0x040ff0000000187c */
[C---:B------:R-:W-:Y:S08]  /*54b0*/  HMMA.16816.F32 R120, R172.reuse, R78, R120 ;  /* 0x0000004eac78723c */ /* 0x040ff00000001878 */
[----:B------:R-:W-:Y:S08]  /*54c0*/  HMMA.16816.F32 R116, R172, R82, R116 ;  /* 0x00000052ac74723c */ /* 0x000ff00000001874 */
[C---:B--2---:R-:W-:Y:S08]  /*54d0*/  HMMA.16816.F32 R112, R168.reuse, R54, R112 ;  /* 0x00000036a870723c */ /* 0x044ff00000001870 */
[C---:B------:R-:W-:Y:S08]  /*54e0*/  HMMA.16816.F32 R108, R168.reuse, R58, R108 ;  /* 0x0000003aa86c723c */ /* 0x040ff0000000186c */
[C---:B------:R-:W-:Y:S08]  /*54f0*/  HMMA.16816.F32 R104, R168.reuse, R62, R104 ;  /* 0x0000003ea868723c */ /* 0x040ff00000001868 */
[C---:B------:R-:W-:Y:S08]  /*5500*/  HMMA.16816.F32 R100, R168.reuse, R66, R100 ;  /* 0x00000042a864723c */ /* 0x040ff00000001864 */
[C---:B------:R-:W-:Y:S08]  /*5510*/  HMMA.16816.F32 R96, R168.reuse, R70, R96 ;  /* 0x00000046a860723c */ /* 0x040ff00000001860 */
[C---:B------:R-:W-:Y:S08]  /*5520*/  HMMA.16816.F32 R92, R168.reuse, R74, R92 ;  /* 0x0000004aa85c723c */ /* 0x040ff0000000185c */
[C---:B------:R-:W-:Y:S08]  /*5530*/  HMMA.16816.F32 R88, R168.reuse, R78, R88 ;  /* 0x0000004ea858723c */ /* 0x040ff00000001858 */
[----:B------:R-:W-:Y:S08]  /*5540*/  HMMA.16816.F32 R132, R168, R82, R132 ;  /* 0x00000052a884723c */ /* 0x000ff00000001884 */
[C---:B---3--:R-:W-:Y:S08]  /*5550*/  HMMA.16816.F32 R136, R84.reuse, R54, R136 ;  /* 0x000000365488723c */ /* 0x048ff00000001888 */
[C---:B------:R-:W-:Y:S08]  /*5560*/  HMMA.16816.F32 R164, R84.reuse, R58, R164 ;  /* 0x0000003a54a4723c */ /* 0x040ff000000018a4 */
[C---:B------:R-:W-:Y:S08]  /*5570*/  HMMA.16816.F32 R144, R84.reuse, R62, R144 ;  /* 0x0000003e5490723c */ /* 0x040ff00000001890 */
[C---:B------:R-:W-:Y:S08]  /*5580*/  HMMA.16816.F32 R140, R84.reuse, R66, R140 ;  /* 0x00000042548c723c */ /* 0x040ff0000000188c */
[C---:B------:R-:W-:Y:S08]  /*5590*/  HMMA.16816.F32 R148, R84.reuse, R70, R148 ;  /* 0x000000465494723c */ /* 0x040ff00000001894 */
[C---:B------:R-:W-:Y:S08]  /*55a0*/  HMMA.16816.F32 R152, R84.reuse, R74, R152 ;  /* 0x0000004a5498723c */ /* 0x040ff00000001898 */
[C---:B------:R-:W-:Y:S08]  /*55b0*/  HMMA.16816.F32 R156, R84.reuse, R78, R156 ;  /* 0x0000004e549c723c */ /* 0x040ff0000000189c */
[----:B------:R-:W-:Y:S01]  /*55c0*/  HMMA.16816.F32 R160, R84, R82, R160 ;  /* 0x0000005254a0723c */ /* 0x000fe200000018a0 */
[----:B------:R-:W-:Y:S01]  /*55d0*/  @!P0 CALL.REL.NOINC `(.L_x_2) ;  /* 0x0000001000008944 */ /* 0x000fe20003c00000 */
[----:B------:R-:W-:Y:S06]  /*55e0*/  BRA `(.L_x_3) ;  /* 0xffffd3a000007947 */ /* 0x000fec000383ffff */
.L_x_2:
[----:B------:R-:W-:Y:S02]  /*55f0*/  F2FP.PACK_AB R73, R31, R30 ;  /* 0x0000001e1f49723e */ /* 0x000fe400000000ff */
[----:B------:R-:W-:-:S02]  /*5600*/  F2FP.PACK_AB R31, R21, R20 ;  /* 0x00000014151f723e */ /* 0x000fc400000000ff */
[----:B------:R-:W-:Y:S02]  /*5610*/  F2FP.PACK_AB R30, R25, R24 ;  /* 0x00000018191e723e */ /* 0x000fe400000000ff */
[----:B------:R-:W-:Y:S02]  /*5620*/  F2FP.PACK_AB R77, R15, R14 ;  /* 0x0000000e0f4d723e */ /* 0x000fe400000000ff */
[----:B------:R-:W-:Y:S02]  /*5630*/  F2FP.PACK_AB R53, R155, R154 ;  /* 0x0000009a9b35723e */ /* 0x000fe400000000ff */
[----:B------:R-:W-:Y:S02]  /*5640*/  F2FP.PACK_AB R153, R153, R152 ;  /* 0x000000989999723e */ /* 0x000fe400000000ff */
        /* <DEDUP_REMOVED lines=58> */
.L_x_1:
[----:B0-----:R-:W2:Y:S01]  /*59f0*/  LDL.LU R0, [R1+0x1f4] ;  /* 0x0001f40001007983 */ /* 0x001ea20000300800 */
[----:B------:R-:W-:-:S03]  /*5a00*/  IMAD R65, R224, c[0x0][0x198], RZ ;  /* 0x00006600e0417a24 */ /* 0x000fc600078e02ff */
[----:B------:R-:W0:Y:S04]  /*5a10*/  S2R R18, SR_TID.X ;  /* 0x0000000000127919 */ /* 0x000e280000002100 */
[----:B------:R-:W1:Y:S01]  /*5a20*/  S2R R16, SR_TID.X ;  /* 0x0000000000107919 */ /* 0x000e620000002100 */
[C---:B0-----:R-:W-:Y:S02]  /*5a30*/  IMAD.SHL.U32 R2, R18.reuse, 0x4, RZ ;  /* 0x0000000412027824 */ /* 0x041fe400078e00ff */
[----:B------:R-:W-:Y:S01]  /*5a40*/  IMAD.SHL.U32 R3, R18, 0x20, RZ ;  /* 0x0000002012037824 */ /* 0x000fe200078e00ff */
[----:B-1----:R-:W-:Y:S01]  /*5a50*/  LOP3.LUT R17, R16, 0x60, RZ, 0xc0, !PT ;  /* 0x0000006010117812 */ /* 0x002fe200078ec0ff */
[----:B------:R-:W-:Y:S01]  /*5a60*/  IMAD.SHL.U32 R16, R18, 0x400, RZ ;  /* 0x0000040012107824 */ /* 0x000fe200078e00ff */
[----:B------:R-:W-:-:S02]  /*5a70*/  LOP3.LUT R2, R2, 0x70, RZ, 0xc0, !PT ;  /* 0x0000007002027812 */ /* 0x000fc400078ec0ff */
[----:B------:R-:W-:Y:S02]  /*5a80*/  LOP3.LUT R18, R18, 0x7f, RZ, 0xc0, !PT ;  /* 0x0000007f12127812 */ /* 0x000fe400078ec0ff */
[----:B------:R-:W-:-:S05]  /*5a90*/  LOP3.LUT R16, R16, 0x1800, RZ, 0xc0, !PT ;  /* 0x0000180010107812 */ /* 0x000fca00078ec0ff */
[----:B------:R-:W-:Y:S01]  /*5aa0*/  IMAD R59, R18, 0x10, R16 ;  /* 0x00000010123b7824 */ /* 0x000fe200078e0210 */
[----:B------:R-:W-:Y:S01]  /*5ab0*/  BAR.SYNC.DEFER_BLOCKING 0x0 ;  /* 0x0000000000007b1d */ /* 0x000fe20000010000 */
[----:B------:R-:W-:-:S03]  /*5ac0*/  IMAD R16, R228, c[0x0][0x194], RZ ;  /* 0x00006500e4107a24 */ /* 0x000fc600078e02ff */
[C---:B------:R-:W-:Y:S02]  /*5ad0*/  LOP3.LUT R64, R59.reuse, 0x20, RZ, 0x3c, !PT ;  /* 0x000000203b407812 */ /* 0x040fe400078e3cff */
[----:B------:R-:W-:Y:S02]  /*5ae0*/  LOP3.LUT R58, R59, 0x40, RZ, 0x3c, !PT ;  /* 0x000000403b3a7812 */ /* 0x000fe400078e3cff */
[----:B--2---:R-:W-:-:S04]  /*5af0*/  LOP3.LUT R0, R0, 0x1800, RZ, 0xc0, !PT ;  /* 0x0000180000007812 */ /* 0x004fc800078ec0ff */
[----:B------:R-:W-:Y:S01]  /*5b00*/  LOP3.LUT R0, R0, 0x60, R3, 0xf8, !PT ;  /* 0x0000006000007812 */ /* 0x000fe200078ef803 */
[----:B------:R-:W-:Y:S01]  /*5b10*/  IMAD R3, R17, 0x8, R2 ;  /* 0x0000000811037824 */ /* 0x000fe200078e0202 */
[C---:B------:R-:W-:Y:S02]  /*5b20*/  IADD3 R17, R224.reuse, 0x1, RZ ;  /* 0x00000001e0117810 */ /* 0x040fe40007ffe0ff */
[----:B------:R-:W-:Y:S02]  /*5b30*/  IADD3 R2, R224, 0x2, RZ ;  /* 0x00000002e0027810 */ /* 0x000fe40007ffe0ff */
[----:B------:R-:W-:Y:S02]  /*5b40*/  LOP3.LUT R80, R0, R3, RZ, 0x3c, !PT ;  /* 0x0000000300507212 */ /* 0x000fe400078e3cff */
[----:B------:R-:W-:Y:S02]  /*5b50*/  LOP3.LUT R0, R59, 0x60, RZ, 0x3c, !PT ;  /* 0x000000603b007812 */ /* 0x000fe400078e3cff */
[----:B------:R-:W-:Y:S01]  /*5b60*/  ISETP.GE.AND P0, PT, R17, c[0x0][0x17c], PT ;  /* 0x00005f0011007a0c */ /* 0x000fe20003f06270 */
[----:B------:R-:W-:Y:S01]  /*5b70*/  STS.128 [R80], R8 ;  /* 0x0000000850007388 */ /* 0x000fe20000000c00 */
[----:B------:R-:W-:Y:S01]  /*5b80*/  IMAD.MOV.U32 R17, RZ, RZ, c[0x0][0x194] ;  /* 0x00006500ff117624 */ /* 0x000fe200078e00ff */
[----:B------:R-:W-:-:S02]  /*5b90*/  ISETP.GE.AND P5, PT, R2, c[0x0][0x17c], PT ;  /* 0x00005f0002007a0c */ /* 0x000fc40003fa6270 */
[----:B------:R0:W-:Y:S01]  /*5ba0*/  STS.128 [R80+0x80], R4 ;  /* 0x0000800450007388 */ /* 0x0001e20000000c00 */
[C---:B------:R-:W-:Y:S01]  /*5bb0*/  IADD3 R2, R224.reuse, 0x5, RZ ;  /* 0x00000005e0027810 */ /* 0x040fe20007ffe0ff */
[----:B------:R-:W-:Y:S01]  /*5bc0*/  IMAD R17, R17, 0x80, R16 ;  /* 0x0000008011117824 */ /* 0x000fe200078e0210 */
[----:B------:R-:W-:Y:S01]  /*5bd0*/  IADD3 R3, R224, 0x4, RZ ;  /* 0x00000004e0037810 */ /* 0x000fe20007ffe0ff */
[----:B------:R-:W-:Y:S01]  /*5be0*/  STS.128 [R80+0x400], R12 ;  /* 0x0004000c50007388 */ /* 0x000fe20000000c00 */
[----:B------:R-:W-:Y:S02]  /*5bf0*/  ISETP.GE.AND P3, PT, R2, c[0x0][0x17c], PT ;  /* 0x00005f0002007a0c */ /* 0x000fe40003f66270 */
[----:B------:R-:W-:Y:S01]  /*5c00*/  LEA R2, P6, R16, c[0x0][0x170], 0x1 ;  /* 0x00005c0010027a11 */ /* 0x000fe200078c08ff */
[----:B------:R-:W-:Y:S04]  /*5c10*/  STS.128 [R80+0x480], R76 ;  /* 0x0004804c50007388 */ /* 0x000fe80000000c00 */
[----:B------:R-:W-:Y:S01]  /*5c20*/  BAR.SYNC.DEFER_BLOCKING 0x0 ;  /* 0x0000000000007b1d */ /* 0x000fe20000010000 */
[----:B------:R-:W-:-:S02]  /*5c30*/  LEA R56, P2, R17, c[0x0][0x170], 0x1 ;  /* 0x00005c0011387a11 */ /* 0x000fc400078408ff */
[----:B------:R-:W-:Y:S02]  /*5c40*/  ISETP.GE.AND P1, PT, R3, c[0x0][0x17c], PT ;  /* 0x00005f0003007a0c */ /* 0x000fe40003f26270 */
[----:B0-----:R-:W-:Y:S02]  /*5c50*/  IADD3 R4, R224, 0x3, RZ ;  /* 0x00000003e0047810 */ /* 0x001fe40007ffe0ff */
[----:B------:R-:W-:Y:S02]  /*5c60*/  LEA.HI.X.SX32 R3, R16, c[0x0][0x174], 0x1, P6 ;  /* 0x00005d0010037a11 */ /* 0x000fe400030f0eff */
[----:B------:R-:W-:Y:S02]  /*5c70*/  ISETP.GE.AND P4, PT, R4, c[0x0][0x17c], PT ;  /* 0x00005f0004007a0c */ /* 0x000fe40003f86270 */
[----:B------:R-:W-:Y:S01]  /*5c80*/  LEA.HI.X.SX32 R57, R17, c[0x0][0x174], 0x1, P2 ;  /* 0x00005d0011397a11 */ /* 0x000fe200010f0eff */
[----:B------:R-:W-:Y:S01]  /*5c90*/  IMAD.WIDE R66, R65, 0x2, R2 ;  /* 0x0000000241427825 */ /* 0x000fe200078e0202 */
[----:B------:R-:W-:-:S02]  /*5ca0*/  ISETP.GE.AND P6, PT, R228, c[0x0][0x178], PT ;  /* 0x00005e00e4007a0c */ /* 0x000fc40003fc6270 */
[C---:B------:R-:W-:Y:S02]  /*5cb0*/  ISETP.GE.AND P2, PT, R224.reuse, c[0x0][0x17c], PT ;  /* 0x00005f00e0007a0c */ /* 0x040fe40003f46270 */
[----:B------:R-:W-:Y:S02]  /*5cc0*/  ISETP.LT.AND P6, PT, R224, c[0x0][0x17c], !P6 ;  /* 0x00005f00e0007a0c */ /* 0x000fe400077c1270 */
[----:B------:R-:W-:Y:S01]  /*5cd0*/  ISETP.LT.AND P2, PT, R244, c[0x0][0x178], !P2 ;  /* 0x00005e00f4007a0c */ /* 0x000fe20005741270 */
[----:B------:R-:W0:Y:S04]  /*5ce0*/  LDS.128 R48, [R59] ;  /* 0x000000003b307984 */ /* 0x000e280000000c00 */
[----:B------:R-:W-:Y:S04]  /*5cf0*/  LDS.128 R44, [R64] ;  /* 0x00000000402c7984 */ /* 0x000fe80000000c00 */
[----:B------:R-:W-:Y:S04]  /*5d00*/  LDS.128 R32, [R58] ;  /* 0x000000003a207984 */ /* 0x000fe80000000c00 */
[----:B------:R-:W-:Y:S04]  /*5d10*/  LDS.128 R8, [R0] ;  /* 0x0000000000087984 */ /* 0x000fe80000000c00 */
[----:B------:R-:W-:Y:S06]  /*5d20*/  BAR.SYNC.DEFER_BLOCKING 0x0 ;  /* 0x0000000000007b1d */ /* 0x000fec0000010000 */
[----:B------:R-:W-:Y:S04]  /*5d30*/  STS.128 [R80], R108 ;  /* 0x0000006c50007388 */ /* 0x000fe80000000c00 */
[----:B------:R-:W-:Y:S04]  /*5d40*/  STS.128 [R80+0x80], R24 ;  /* 0x0000801850007388 */ /* 0x000fe80000000c00 */
[----:B------:R-:W-:Y:S04]  /*5d50*/  STS.128 [R80+0x400], R164 ;  /* 0x000400a450007388 */ /* 0x000fe80000000c00 */
[----:B------:R-:W-:Y:S04]  /*5d60*/  STS.128 [R80+0x480], R20 ;  /* 0x0004801450007388 */ /* 0x000fe80000000c00 */
[----:B------:R-:W-:Y:S06]  /*5d70*/  BAR.SYNC.DEFER_BLOCKING 0x0 ;  /* 0x0000000000007b1d */ /* 0x000fec0000010000 */
[----:B------:R-:W1:Y:S04]  /*5d80*/  LDS.128 R40, [R59] ;  /* 0x000000003b287984 */ /* 0x000e680000000c00 */
[----:B------:R-:W2:Y:S04]  /*5d90*/  LDS.128 R36, [R64] ;  /* 0x0000000040247984 */ /* 0x000ea80000000c00 */
[----:B------:R-:W3:Y:S04]  /*5da0*/  LDS.128 R12, [R58] ;  /* 0x000000003a0c7984 */ /* 0x000ee80000000c00 */
[----:B------:R-:W4:Y:S04]  /*5db0*/  LDS.128 R4, [R0] ;  /* 0x0000000000047984 */ /* 0x000f280000000c00 */
[----:B------:R-:W-:Y:S06]  /*5dc0*/  BAR.SYNC.DEFER_BLOCKING 0x0 ;  /* 0x0000000000007b1d */ /* 0x000fec0000010000 */
[----:B------:R-:W-:Y:S04]  /*5dd0*/  STS.128 [R80], R28 ;  /* 0x0000001c50007388 */ /* 0x000fe80000000c00 */
[----:B------:R-:W-:Y:S04]  /*5de0*/  STS.128 [R80+0x80], R72 ;  /* 0x0000804850007388 */ /* 0x000fe80000000c00 */
[----:B------:R-:W-:Y:S04]  /*5df0*/  STS.128 [R80+0x400], R124 ;  /* 0x0004007c50007388 */ /* 0x000fe80000000c00 */
[----:B------:R5:W-:Y:S04]  /*5e00*/  STS.128 [R80+0x480], R68 ;  /* 0x0004804450007388 */ /* 0x000be80000000c00 */
[----:B------:R-:W-:Y:S01]  /*5e10*/  BAR.SYNC.DEFER_BLOCKING 0x0 ;  /* 0x0000000000007b1d */ /* 0x000fe20000010000 */
[C---:B-----5:R-:W-:Y:S01]  /*5e20*/  IMAD.WIDE R68, R65.reuse, 0x2, R56 ;  /* 0x0000000241447825 */ /* 0x060fe200078e0238 */
[----:B------:R-:W-:-:S04]  /*5e30*/  IADD3 R65, R65, c[0x0][0x198], RZ ;  /* 0x0000660041417a10 */ /* 0x000fc80007ffe0ff */
[----:B------:R-:W-:Y:S01]  /*5e40*/  IADD3 R71, R65, c[0x0][0x198], RZ ;  /* 0x0000660041477a10 */ /* 0x000fe20007ffe0ff */
[----:B------:R-:W5:Y:S04]  /*5e50*/  LDS.128 R28, [R59] ;  /* 0x000000003b1c7984 */ /* 0x000f680000000c00 */
[----:B------:R-:W-:Y:S04]  /*5e60*/  LDS.128 R24, [R64] ;  /* 0x0000000040187984 */ /* 0x000fe80000000c00 */
[----:B------:R-:W-:Y:S04]  /*5e70*/  LDS.128 R20, [R58] ;  /* 0x000000003a147984 */ /* 0x000fe80000000c00 */
[----:B------:R-:W-:Y:S04]  /*5e80*/  LDS.128 R16, [R0] ;  /* 0x0000000000107984 */ /* 0x000fe80000000c00 */
[----:B------:R-:W-:Y:S06]  /*5e90*/  BAR.SYNC.DEFER_BLOCKING 0x0 ;  /* 0x0000000000007b1d */ /* 0x000fec0000010000 */
[----:B------:R-:W-:Y:S04]  /*5ea0*/  STS.128 [R80], R92 ;  /* 0x0000005c50007388 */ /* 0x000fe80000000c00 */
[----:B------:R0:W-:Y:S04]  /*5eb0*/  STS.128 [R80+0x80], R60 ;  /* 0x0000803c50007388 */ /* 0x0001e80000000c00 */
[----:B------:R-:W-:Y:S04]  /*5ec0*/  STS.128 [R80+0x400], R152 ;  /* 0x0004009850007388 */ /* 0x000fe80000000c00 */
[----:B------:R1:W-:Y:S04]  /*5ed0*/  STS.128 [R80+0x480], R52 ;  /* 0x0004803450007388 */ /* 0x0003e80000000c00 */
[----:B------:R-:W-:Y:S01]  /*5ee0*/  BAR.SYNC.DEFER_BLOCKING 0x0 ;  /* 0x0000000000007b1d */ /* 0x000fe20000010000 */
[----:B0-----:R-:W-:-:S04]  /*5ef0*/  IMAD.WIDE R60, R71, 0x2, R2 ;  /* 0x00000002473c7825 */ /* 0x001fc800078e0202 */
[C---:B------:R-:W-:Y:S01]  /*5f00*/  IMAD.WIDE R62, R71.reuse, 0x2, R56 ;  /* 0x00000002473e7825 */ /* 0x040fe200078e0238 */
[----:B------:R-:W-:-:S03]  /*5f10*/  IADD3 R71, R71, c[0x0][0x198], RZ ;  /* 0x0000660047477a10 */ /* 0x000fc60007ffe0ff */
[----:B-1----:R-:W-:-:S04]  /*5f20*/  IMAD.WIDE R52, R65, 0x2, R2 ;  /* 0x0000000241347825 */ /* 0x002fc800078e0202 */
[----:B------:R-:W-:Y:S01]  /*5f30*/  IMAD.WIDE R54, R65, 0x2, R56 ;  /* 0x0000000241367825 */ /* 0x000fe200078e0238 */
[----:B------:R-:W-:Y:S01]  /*5f40*/  IADD3 R65, R71, c[0x0][0x198], RZ ;  /* 0x0000660047417a10 */ /* 0x000fe20007ffe0ff */
[----:B------:R0:W-:Y:S01]  /*5f50*/  @P6 STG.E.U16 [R66.64], R48 ;  /* 0x0000003042006986 */ /* 0x0001e2000c101504 */
[----:B------:R-:W-:Y:S02]  /*5f60*/  ISETP.LT.AND P6, PT, R228, c[0x0][0x178], !P5 ;  /* 0x00005e00e4007a0c */ /* 0x000fe40006fc1270 */
[----:B------:R-:W-:Y:S01]  /*5f70*/  ISETP.LT.AND P5, PT, R244, c[0x0][0x178], !P5 ;  /* 0x00005e00f4007a0c */ /* 0x000fe20006fa1270 */
[----:B------:R1:W-:Y:S01]  /*5f80*/  @P2 STG.E.U16 [R68.64], R40 ;  /* 0x0000002844002986 */ /* 0x0003e2000c101504 */
[----:B------:R-:W-:Y:S02]  /*5f90*/  ISETP.LT.AND P2, PT, R228, c[0x0][0x178], !P0 ;  /* 0x00005e00e4007a0c */ /* 0x000fe40004741270 */
[----:B------:R-:W-:Y:S02]  /*5fa0*/  ISETP.LT.AND P0, PT, R244, c[0x0][0x178], !P0 ;  /* 0x00005e00f4007a0c */ /* 0x000fe40004701270 */
[----:B0-----:R-:W-:-:S02]  /*5fb0*/  PRMT R67, R48, 0x7632, R67 ;  /* 0x0000763230437816 */ /* 0x001fc40000000043 */
[----:B--2---:R-:W-:Y:S02]  /*5fc0*/  PRMT R66, R36, 0x7632, R66 ;  /* 0x0000763224427816 */ /* 0x004fe40000000042 */
[----:B-1----:R-:W-:-:S05]  /*5fd0*/  PRMT R69, R40, 0x7632, R69 ;  /* 0x0000763228457816 */ /* 0x002fca0000000045 */
[----:B------:R0:W-:Y:S01]  /*5fe0*/  @P2 STG.E.U16 [R52.64], R67 ;  /* 0x0000004334002986 */ /* 0x0001e2000c101504 */
[C---:B------:R-:W-:Y:S02]  /*5ff0*/  IADD3 R48, R224.reuse, 0x6, RZ ;  /* 0x00000006e0307810 */ /* 0x040fe40007ffe0ff */
[----:B------:R-:W-:Y:S01]  /*6000*/  IADD3 R40, R224, 0x8, RZ ;  /* 0x00000008e0287810 */ /* 0x000fe20007ffe0ff */
[----:B------:R1:W-:Y:S01]  /*6010*/  @P0 STG.E.U16 [R54.64], R69 ;  /* 0x0000004536000986 */ /* 0x0003e2000c101504 */
[----:B------:R-:W-:Y:S02]  /*6020*/  ISETP.GE.AND P2, PT, R48, c[0x0][0x17c], PT ;  /* 0x00005f0030007a0c */ /* 0x000fe40003f46270 */
[----:B------:R-:W-:Y:S01]  /*6030*/  IADD3 R48, R224, 0x7, RZ ;  /* 0x00000007e0307810 */ /* 0x000fe20007ffe0ff */
[----:B------:R2:W-:Y:S01]  /*6040*/  @P6 STG.E.U16 [R60.64], R44 ;  /* 0x0000002c3c006986 */ /* 0x0005e2000c101504 */
[----:B------:R-:W-:Y:S02]  /*6050*/  ISETP.LT.AND P6, PT, R228, c[0x0][0x178], !P4 ;  /* 0x00005e00e4007a0c */ /* 0x000fe400067c1270 */
[----:B------:R-:W-:Y:S01]  /*6060*/  ISETP.LT.AND P4, PT, R244, c[0x0][0x178], !P4 ;  /* 0x00005e00f4007a0c */ /* 0x000fe20006781270 */
[----:B------:R3:W-:Y:S01]  /*6070*/  @P5 STG.E.U16 [R62.64], R36 ;  /* 0x000000243e005986 */ /* 0x0007e2000c101504 */
[----:B------:R-:W-:Y:S01]  /*6080*/  ISETP.LT.AND P5, PT, R228, c[0x0][0x178], !P1 ;  /* 0x00005e00e4007a0c */ /* 0x000fe20004fa1270 */
[----:B0-----:R-:W-:Y:S01]  /*6090*/  IMAD.WIDE R52, R71, 0x2, R2 ;  /* 0x0000000247347825 */ /* 0x001fe200078e0202 */
[----:B------:R-:W-:-:S02]  /*60a0*/  ISETP.LT.AND P1, PT, R244, c[0x0][0x178], !P1 ;  /* 0x00005e00f4007a0c */ /* 0x000fc40004f21270 */
[----:B------:R-:W-:Y:S01]  /*60b0*/  ISETP.GE.AND P0, PT, R48, c[0x0][0x17c], PT ;  /* 0x00005f0030007a0c */ /* 0x000fe20003f06270 */
[----:B-1----:R-:W-:-:S04]  /*60c0*/  IMAD.WIDE R54, R71, 0x2, R56 ;  /* 0x0000000247367825 */ /* 0x002fc800078e0238 */
[----:B--2---:R-:W-:Y:S01]  /*60d0*/  IMAD.WIDE R60, R65, 0x2, R2 ;  /* 0x00000002413c7825 */ /* 0x004fe200078e0202 */
[----:B---3--:R-:W-:Y:S02]  /*60e0*/  PRMT R63, R44, 0x7632, R63 ;  /* 0x000076322c3f7816 */ /* 0x008fe4000000003f */
[----:B------:R-:W-:Y:S02]  /*60f0*/  PRMT R44, R12, 0x7632, R44 ;  /* 0x000076320c2c7816 */ /* 0x000fe4000000002c */
[----:B------:R-:W-:Y:S01]  /*6100*/  IADD3 R36, R224, 0x9, RZ ;  /* 0x00000009e0247810 */ /* 0x000fe20007ffe0ff */
[----:B------:R0:W-:Y:S01]  /*6110*/  @P6 STG.E.U16 [R52.64], R63 ;  /* 0x0000003f34006986 */ /* 0x0001e2000c101504 */
[----:B------:R-:W-:Y:S02]  /*6120*/  ISETP.GE.AND P6, PT, R40, c[0x0][0x17c], PT ;  /* 0x00005f0028007a0c */ /* 0x000fe40003fc6270 */
[----:B------:R-:W-:Y:S01]  /*6130*/  PRMT R40, R32, 0x7632, R40 ;  /* 0x0000763220287816 */ /* 0x000fe20000000028 */
[----:B------:R-:W-:Y:S01]  /*6140*/  @P4 STG.E.U16 [R54.64], R66 ;  /* 0x0000004236004986 */ /* 0x000fe2000c101504 */
[----:B------:R-:W-:-:S02]  /*6150*/  ISETP.GE.AND P4, PT, R36, c[0x0][0x17c], PT ;  /* 0x00005f0024007a0c */ /* 0x000fc40003f86270 */
[----:B------:R-:W-:Y:S01]  /*6160*/  IADD3 R36, R224, 0xa, RZ ;  /* 0x0000000ae0247810 */ /* 0x000fe20007ffe0ff */
[----:B------:R1:W-:Y:S01]  /*6170*/  @P5 STG.E.U16 [R60.64], R32 ;  /* 0x000000203c005986 */ /* 0x0003e2000c101504 */
[----:B------:R-:W-:Y:S02]  /*6180*/  ISETP.LT.AND P5, PT, R228, c[0x0][0x178], !P3 ;  /* 0x00005e00e4007a0c */ /* 0x000fe40005fa1270 */
[----:B------:R-:W-:Y:S01]  /*6190*/  ISETP.LT.AND P3, PT, R244, c[0x0][0x178], !P3 ;  /* 0x00005e00f4007a0c */ /* 0x000fe20005f61270 */
[C---:B0-----:R-:W-:Y:S01]  /*61a0*/  IMAD.WIDE R62, R65.reuse, 0x2, R56 ;  /* 0x00000002413e7825 */ /* 0x041fe200078e0238 */
[----:B------:R-:W-:-:S04]  /*61b0*/  IADD3 R65, R65, c[0x0][0x198], RZ ;  /* 0x0000660041417a10 */ /* 0x000fc80007ffe0ff */
[----:B------:R0:W-:Y:S01]  /*61c0*/  @P1 STG.E.U16 [R62.64], R12 ;  /* 0x0000000c3e001986 */ /* 0x0001e2000c101504 */
[----:B------:R-:W-:Y:S01]  /*61d0*/  ISETP.LT.AND P1, PT, R228, c[0x0][0x178], !P2 ;  /* 0x00005e00e4007a0c */ /* 0x000fe20005721270 */
[C---:B------:R-:W-:Y:S01]  /*61e0*/  IMAD.WIDE R52, R65.reuse, 0x2, R2 ;  /* 0x0000000241347825 */ /* 0x040fe200078e0202 */
[----:B------:R-:W-:Y:S02]  /*61f0*/  ISETP.LT.AND P2, PT, R244, c[0x0][0x178], !P2 ;  /* 0x00005e00f4007a0c */ /* 0x000fe40005741270 */
[----:B-1----:R-:W-:Y:S01]  /*6200*/  PRMT R32, R8, 0x7632, R32 ;  /* 0x0000763208207816 */ /* 0x002fe20000000020 */
[C---:B------:R-:W-:Y:S01]  /*6210*/  IMAD.WIDE R54, R65.reuse, 0x2, R56 ;  /* 0x0000000241367825 */ /* 0x040fe200078e0238 */
[----:B------:R-:W-:Y:S01]  /*6220*/  IADD3 R65, R65, c[0x0][0x198], RZ ;  /* 0x0000660041417a10 */ /* 0x000fe20007ffe0ff */
[----:B------:R1:W-:Y:S01]  /*6230*/  @P5 STG.E.U16 [R52.64], R40 ;  /* 0x0000002834005986 */ /* 0x0003e2000c101504 */
[----:B------:R-:W-:Y:S02]  /*6240*/  ISETP.GE.AND P5, PT, R36, c[0x0][0x17c], PT ;  /* 0x00005f0024007a0c */ /* 0x000fe40003fa6270 */
[----:B----4-:R-:W-:Y:S01]  /*6250*/  PRMT R36, R4, 0x7632, R36 ;  /* 0x0000763204247816 */ /* 0x010fe20000000024 */
[----:B------:R-:W-:Y:S01]  /*6260*/  IMAD.WIDE R60, R65, 0x2, R2 ;  /* 0x00000002413c7825 */ /* 0x000fe200078e0202 */
[----:B------:R2:W-:Y:S01]  /*6270*/  @P3 STG.E.U16 [R54.64], R44 ;  /* 0x0000002c36003986 */ /* 0x0005e2000c101504 */
[----:B------:R-:W-:-:S02]  /*6280*/  ISETP.LT.AND P3, PT, R228, c[0x0][0x178], !P0 ;  /* 0x00005e00e4007a0c */ /* 0x000fc40004761270 */
[C---:B0-----:R-:W-:Y:S01]  /*6290*/  IMAD.WIDE R62, R65.reuse, 0x2, R56 ;  /* 0x00000002413e7825 */ /* 0x041fe200078e0238 */
[----:B------:R-:W-:Y:S01]  /*62a0*/  IADD3 R65, R65, c[0x0][0x198], RZ ;  /* 0x0000660041417a10 */ /* 0x000fe20007ffe0ff */
[----:B------:R0:W-:Y:S01]  /*62b0*/  @P1 STG.E.U16 [R60.64], R8 ;  /* 0x000000083c001986 */ /* 0x0001e2000c101504 */
[----:B------:R-:W-:Y:S02]  /*62c0*/  ISETP.LT.AND P0, PT, R244, c[0x0][0x178], !P0 ;  /* 0x00005e00f4007a0c */ /* 0x000fe40004701270 */
[----:B------:R-:W-:Y:S01]  /*62d0*/  IADD3 R12, R224, 0xb, RZ ;  /* 0x0000000be00c7810 */ /* 0x000fe20007ffe0ff */
[----:B------:R3:W-:Y:S01]  /*62e0*/  @P2 STG.E.U16 [R62.64], R4 ;  /* 0x000000043e002986 */ /* 0x0007e2000c101504 */
[----:B------:R-:W-:Y:S01]  /*62f0*/  ISETP.LT.AND P2, PT, R228, c[0x0][0x178], !P6 ;  /* 0x00005e00e4007a0c */ /* 0x000fe20007741270 */
[C---:B-1----:R-:W-:Y:S01]  /*6300*/  IMAD.WIDE R52, R65.reuse, 0x2, R2 ;  /* 0x0000000241347825 */ /* 0x042fe200078e0202 */
[----:B------:R-:W-:Y:S02]  /*6310*/  ISETP.LT.AND P6, PT, R244, c[0x0][0x178], !P6 ;  /* 0x00005e00f4007a0c */ /* 0x000fe400077c1270 */
[----:B------:R-:W-:Y:S01]  /*6320*/  ISETP.GE.AND P1, PT, R12, c[0x0][0x17c], PT ;  /* 0x00005f000c007a0c */ /* 0x000fe20003f26270 */
[C---:B--2---:R-:W-:Y:S01]  /*6330*/  IMAD.WIDE R54, R65.reuse, 0x2, R56 ;  /* 0x0000000241367825 */ /* 0x044fe200078e0238 */
[----:B------:R-:W-:Y:S01]  /*6340*/  IADD3 R65, R65, c[0x0][0x198], RZ ;  /* 0x0000660041417a10 */ /* 0x000fe20007ffe0ff */
[----:B------:R1:W-:Y:S01]  /*6350*/  @P3 STG.E.U16 [R52.64], R32 ;  /* 0x0000002034003986 */ /* 0x0003e2000c101504 */
[----:B------:R-:W-:-:S02]  /*6360*/  IADD3 R12, R224, 0xc, RZ ;  /* 0x0000000ce00c7810 */ /* 0x000fc40007ffe0ff */
[C---:B------:R-:W-:Y:S01]  /*6370*/  IADD3 R67, R65.reuse, c[0x0][0x198], RZ ;  /* 0x0000660041437a10 */ /* 0x040fe20007ffe0ff */
[C---:B0-----:R-:W-:Y:S01]  /*6380*/  IMAD.WIDE R60, R65.reuse, 0x2, R2 ;  /* 0x00000002413c7825 */ /* 0x041fe200078e0202 */
[----:B------:R0:W-:Y:S01]  /*6390*/  @P0 STG.E.U16 [R54.64], R36 ;  /* 0x0000002436000986 */ /* 0x0001e2000c101504 */
[----:B------:R-:W-:Y:S02]  /*63a0*/  ISETP.LT.AND P0, PT, R228, c[0x0][0x178], !P4 ;  /* 0x00005e00e4007a0c */ /* 0x000fe40006701270 */
[----:B---3--:R-:W-:Y:S01]  /*63b0*/  IMAD.WIDE R62, R65, 0x2, R56 ;  /* 0x00000002413e7825 */ /* 0x008fe200078e0238 */
[----:B------:R2:W-:Y:S01]  /*63c0*/  @P2 STG.E.U16 [R60.64], R49 ;  /* 0x000000313c002986 */ /* 0x0005e2000c101504 */
[----:B------:R-:W-:Y:S02]  /*63d0*/  ISETP.LT.AND P4, PT, R244, c[0x0][0x178], !P4 ;  /* 0x00005e00f4007a0c */ /* 0x000fe40006781270 */
[C---:B------:R-:W-:Y:S01]  /*63e0*/  IADD3 R65, R67.reuse, c[0x0][0x198], RZ ;  /* 0x0000660043417a10 */ /* 0x040fe20007ffe0ff */
[----:B------:R3:W-:Y:S01]  /*63f0*/  @P6 STG.E.U16 [R62.64], R41 ;  /* 0x000000293e006986 */ /* 0x0007e2000c101504 */
[----:B------:R-:W-:Y:S01]  /*6400*/  ISETP.LT.AND P6, PT, R228, c[0x0][0x178], !P5 ;  /* 0x00005e00e4007a0c */ /* 0x000fe20006fc1270 */
[----:B-1----:R-:W-:Y:S01]  /*6410*/  IMAD.WIDE R52, R67, 0x2, R2 ;  /* 0x0000000243347825 */ /* 0x002fe200078e0202 */
[----:B------:R-:W-:-:S02]  /*6420*/  ISETP.LT.AND P5, PT, R244, c[0x0][0x178], !P5 ;  /* 0x00005e00f4007a0c */ /* 0x000fc40006fa1270 */
[----:B------:R-:W-:Y:S01]  /*6430*/  ISETP.GE.AND P3, PT, R12, c[0x0][0x17c], PT ;  /* 0x00005f000c007a0c */ /* 0x000fe20003f66270 */
[----:B0-----:R-:W-:Y:S01]  /*6440*/  IMAD.WIDE R54, R65, 0x2, R2 ;  /* 0x0000000241367825 */ /* 0x001fe200078e0202 */
[----:B------:R-:W-:Y:S02]  /*6450*/  PRMT R12, R49, 0x7632, R12 ;  /* 0x00007632310c7816 */ /* 0x000fe4000000000c */
[----:B------:R-:W-:Y:S01]  /*6460*/  PRMT R32, R41, 0x7632, R32 ;  /* 0x0000763229207816 */ /* 0x000fe20000000020 */
[--C-:B--2---:R-:W-:Y:S01]  /*6470*/  IMAD.WIDE R48, R67, 0x2, R56.reuse ;  /* 0x0000000243307825 */ /* 0x104fe200078e0238 */
[C---:B------:R-:W-:Y:S01]  /*6480*/  IADD3 R8, R224.reuse, 0xe, RZ ;  /* 0x0000000ee0087810 */ /* 0x040fe20007ffe0ff */
[----:B------:R0:W-:Y:S01]  /*6490*/  @P0 STG.E.U16 [R52.64], R12 ;  /* 0x0000000c34000986 */ /* 0x0001e2000c101504 */
[----:B------:R-:W-:Y:S01]  /*64a0*/  IADD3 R4, R224, 0xd, RZ ;  /* 0x0000000de0047810 */ /* 0x000fe20007ffe0ff */
[C---:B------:R-:W-:Y:S01]  /*64b0*/  IMAD.WIDE R60, R65.reuse, 0x2, R56 ;  /* 0x00000002413c7825 */ /* 0x040fe200078e0238 */
[----:B------:R-:W-:Y:S01]  /*64c0*/  IADD3 R65, R65, c[0x0][0x198], RZ ;  /* 0x0000660041417a10 */ /* 0x000fe20007ffe0ff */
[----:B------:R-:W-:Y:S01]  /*64d0*/  @P4 STG.E.U16 [R48.64], R32 ;  /* 0x0000002030004986 */ /* 0x000fe2000c101504 */
[----:B------:R-:W-:-:S02]  /*64e0*/  ISETP.GE.AND P0, PT, R8, c[0x0][0x17c], PT ;  /* 0x00005f0008007a0c */ /* 0x000fc40003f06270 */
[----:B------:R-:W-:Y:S01]  /*64f0*/  PRMT R8, R45, 0x7632, R8 ;  /* 0x000076322d087816 */ /* 0x000fe20000000008 */
[----:B------:R1:W-:Y:S01]  /*6500*/  @P6 STG.E.U16 [R54.64], R45 ;  /* 0x0000002d36006986 */ /* 0x0003e2000c101504 */
[----:B------:R-:W-:Y:S01]  /*6510*/  ISETP.LT.AND P6, PT, R228, c[0x0][0x178], !P1 ;  /* 0x00005e00e4007a0c */ /* 0x000fe20004fc1270 */
[C---:B---3--:R-:W-:Y:S01]  /*6520*/  IMAD.WIDE R40, R65.reuse, 0x2, R2 ;  /* 0x0000000241287825 */ /* 0x048fe200078e0202 */
[----:B------:R-:W-:Y:S01]  /*6530*/  ISETP.LT.AND P1, PT, R244, c[0x0][0x178], !P1 ;  /* 0x00005e00f4007a0c */ /* 0x000fe20004f21270 */
[----:B------:R2:W-:Y:S01]  /*6540*/  @P5 STG.E.U16 [R60.64], R37 ;  /* 0x000000253c005986 */ /* 0x0005e2000c101504 */
[----:B------:R-:W-:Y:S02]  /*6550*/  ISETP.LT.AND P5, PT, R228, c[0x0][0x178], !P3 ;  /* 0x00005e00e4007a0c */ /* 0x000fe40005fa1270 */
[----:B------:R-:W-:Y:S02]  /*6560*/  ISETP.LT.AND P3, PT, R244, c[0x0][0x178], !P3 ;  /* 0x00005e00f4007a0c */ /* 0x000fe40005f61270 */
[----:B0-----:R-:W-:-:S02]  /*6570*/  IADD3 R53, R65, c[0x0][0x198], RZ ;  /* 0x0000660041357a10 */ /* 0x001fc40007ffe0ff */
[----:B------:R-:W-:Y:S02]  /*6580*/  PRMT R12, R37, 0x7632, R12 ;  /* 0x00007632250c7816 */ /* 0x000fe4000000000c */
[----:B------:R-:W-:Y:S01]  /*6590*/  ISETP.GE.AND P2, PT, R4, c[0x0][0x17c], PT ;  /* 0x00005f0004007a0c */ /* 0x000fe20003f46270 */
[----:B-1----:R-:W-:Y:S01]  /*65a0*/  IMAD.WIDE R44, R53, 0x2, R2 ;  /* 0x00000002352c7825 */ /* 0x002fe200078e0202 */
[----:B------:R0:W-:Y:S01]  /*65b0*/  @P6 STG.E.U16 [R40.64], R8 ;  /* 0x0000000828006986 */ /* 0x0001e2000c101504 */
[----:B------:R-:W-:Y:S02]  /*65c0*/  IADD3 R4, R224, 0xf, RZ ;  /* 0x0000000fe0047810 */ /* 0x000fe40007ffe0ff */
[--C-:B--2---:R-:W-:Y:S02]  /*65d0*/  IMAD.WIDE R36, R65, 0x2, R56.reuse ;  /* 0x0000000241247825 */ /* 0x104fe400078e0238 */
[----:B------:R-:W-:Y:S02]  /*65e0*/  ISETP.GE.AND P4, PT, R4, c[0x0][0x17c], PT ;  /* 0x00005f0004007a0c */ /* 0x000fe40003f86270 */
[C---:B------:R-:W-:Y:S01]  /*65f0*/  IMAD.WIDE R48, R53.reuse, 0x2, R56 ;  /* 0x0000000235307825 */ /* 0x040fe200078e0238 */
[----:B------:R-:W-:Y:S01]  /*6600*/  @P1 STG.E.U16 [R36.64], R12 ;  /* 0x0000000c24001986 */ /* 0x000fe2000c101504 */
[----:B------:R-:W-:-:S02]  /*6610*/  IADD3 R53, R53, c[0x0][0x198], RZ ;  /* 0x0000660035357a10 */ /* 0x000fc40007ffe0ff */
[----:B------:R-:W-:Y:S01]  /*6620*/  IADD3 R4, R224, 0x10, RZ ;  /* 0x00000010e0047810 */ /* 0x000fe20007ffe0ff */
[----:B------:R1:W-:Y:S01]  /*6630*/  @P5 STG.E.U16 [R44.64], R33 ;  /* 0x000000212c005986 */ /* 0x0003e2000c101504 */
[----:B0-----:R-:W-:Y:S02]  /*6640*/  PRMT R41, R33, 0x7632, R41 ;  /* 0x0000763221297816 */ /* 0x001fe40000000029 */
[C---:B------:R-:W-:Y:S01]  /*6650*/  ISETP.LT.AND P5, PT, R228.reuse, c[0x0][0x178], !P0 ;  /* 0x00005e00e4007a0c */ /* 0x040fe200047a1270 */
[----:B------:R0:W-:Y:S01]  /*6660*/  @P3 STG.E.U16 [R48.64], R13 ;  /* 0x0000000d30003986 */ /* 0x0001e2000c101504 */
[----:B------:R-:W-:Y:S02]  /*6670*/  ISETP.LT.AND P3, PT, R228, c[0x0][0x178], !P2 ;  /* 0x00005e00e4007a0c */ /* 0x000fe40005761270 */
[C---:B------:R-:W-:Y:S02]  /*6680*/  ISETP.LT.AND P2, PT, R244.reuse, c[0x0][0x178], !P2 ;  /* 0x00005e00f4007a0c */ /* 0x040fe40005741270 */
[----:B------:R-:W-:-:S02]  /*6690*/  ISETP.LT.AND P0, PT, R244, c[0x0][0x178], !P0 ;  /* 0x00005e00f4007a0c */ /* 0x000fc40004701270 */
[C---:B------:R-:W-:Y:S01]  /*66a0*/  IADD3 R55, R53.reuse, c[0x0][0x198], RZ ;  /* 0x0000660035377a10 */ /* 0x040fe20007ffe0ff */
[----:B-1----:R-:W-:Y:S01]  /*66b0*/  IMAD.WIDE R32, R53, 0x2, R2 ;  /* 0x0000000235207825 */ /* 0x002fe200078e0202 */
[----:B------:R-:W-:Y:S02]  /*66c0*/  PRMT R45, R13, 0x7632, R45 ;  /* 0x000076320d2d7816 */ /* 0x000fe4000000002d */
[----:B------:R-:W-:Y:S01]  /*66d0*/  ISETP.GE.AND P6, PT, R4, c[0x0][0x17c], PT ;  /* 0x00005f0004007a0c */ /* 0x000fe20003fc6270 */
[----:B0-----:R-:W-:Y:S01]  /*66e0*/  IMAD.WIDE R12, R53, 0x2, R56 ;  /* 0x00000002350c7825 */ /* 0x001fe200078e0238 */
[C---:B------:R-:W-:Y:S01]  /*66f0*/  IADD3 R4, R224.reuse, 0x12, RZ ;  /* 0x00000012e0047810 */ /* 0x040fe20007ffe0ff */
[----:B------:R0:W-:Y:S01]  /*6700*/  @P3 STG.E.U16 [R32.64], R41 ;  /* 0x0000002920003986 */ /* 0x0001e2000c101504 */
[----:B------:R-:W-:Y:S01]  /*6710*/  IADD3 R8, R224, 0x11, RZ ;  /* 0x00000011e0087810 */ /* 0x000fe20007ffe0ff */
[----:B------:R-:W-:Y:S01]  /*6720*/  IMAD.WIDE R36, R55, 0x2, R2 ;  /* 0x0000000237247825 */ /* 0x000fe200078e0202 */
[----:B------:R-:W-:Y:S01]  /*6730*/  ISETP.GE.AND P3, PT, R4, c[0x0][0x17c], PT ;  /* 0x00005f0004007a0c */ /* 0x000fe20003f66270 */
[----:B------:R1:W-:Y:S01]  /*6740*/  @P2 STG.E.U16 [R12.64], R45 ;  /* 0x0000002d0c002986 */ /* 0x0003e2000c101504 */
[----:B------:R-:W-:-:S02]  /*6750*/  ISETP.LT.AND P2, PT, R228, c[0x0][0x178], !P4 ;  /* 0x00005e00e4007a0c */ /* 0x000fc40006741270 */
[----:B------:R-:W-:Y:S01]  /*6760*/  ISETP.LT.AND P4, PT, R244, c[0x0][0x178], !P4 ;  /* 0x00005e00f4007a0c */ /* 0x000fe20006781270 */
[----:B------:R2:W-:Y:S01]  /*6770*/  @P5 STG.E.U16 [R36.64], R9 ;  /* 0x0000000924005986 */ /* 0x0005e2000c101504 */
[----:B------:R-:W-:Y:S02]  /*6780*/  IADD3 R4, R224, 0x13, RZ ;  /* 0x00000013e0047810 */ /* 0x000fe40007ffe0ff */
[----:B------:R-:W-:Y:S01]  /*6790*/  ISETP.GE.AND P1, PT, R8, c[0x0][0x17c], PT ;  /* 0x00005f0008007a0c */ /* 0x000fe20003f26270 */
[C---:B0-----:R-:W-:Y:S01]  /*67a0*/  IMAD.WIDE R40, R55.reuse, 0x2, R56 ;  /* 0x0000000237287825 */ /* 0x041fe200078e0238 */
[----:B------:R-:W-:Y:S02]  /*67b0*/  IADD3 R55, R55, c[0x0][0x198], RZ ;  /* 0x0000660037377a10 */ /* 0x000fe40007ffe0ff */
[----:B------:R-:W-:Y:S02]  /*67c0*/  PRMT R33, R9, 0x7632, R33 ;  /* 0x0000763209217816 */ /* 0x000fe40000000021 */
[----:B------:R0:W-:Y:S01]  /*67d0*/  @P0 STG.E.U16 [R40.64], R5 ;  /* 0x0000000528000986 */ /* 0x0001e2000c101504 */
[----:B------:R-:W-:Y:S01]  /*67e0*/  ISETP.LT.AND P0, PT, R228, c[0x0][0x178], !P6 ;  /* 0x00005e00e4007a0c */ /* 0x000fe20007701270 */
[----:B-1----:R-:W-:Y:S01]  /*67f0*/  IMAD.WIDE R12, R55, 0x2, R2 ;  /* 0x00000002370c7825 */ /* 0x002fe200078e0202 */
[----:B------:R-:W-:-:S02]  /*6800*/  ISETP.LT.AND P6, PT, R244, c[0x0][0x178], !P6 ;  /* 0x00005e00f4007a0c */ /* 0x000fc400077c1270 */
[----:B------:R-:W-:Y:S01]  /*6810*/  ISETP.GE.AND P5, PT, R4, c[0x0][0x17c], PT ;  /* 0x00005f0004007a0c */ /* 0x000fe20003fa6270 */
[----:B--2---:R-:W-:Y:S01]  /*6820*/  IMAD.WIDE R8, R55, 0x2, R56 ;  /* 0x0000000237087825 */ /* 0x004fe200078e0238 */
[----:B------:R-:W-:Y:S01]  /*6830*/  PRMT R37, R5, 0x7632, R37 ;  /* 0x0000763205257816 */ /* 0x000fe20000000025 */
[----:B------:R1:W-:Y:S01]  /*6840*/  @P2 STG.E.U16 [R12.64], R33 ;  /* 0x000000210c002986 */ /* 0x0003e2000c101504 */
[----:B------:R-:W-:Y:S02]  /*6850*/  IADD3 R4, R224, 0x14, RZ ;  /* 0x00000014e0047810 */ /* 0x000fe40007ffe0ff */
[----:B------:R-:W-:Y:S01]  /*6860*/  IADD3 R55, R55, c[0x0][0x198], RZ ;  /* 0x0000660037377a10 */ /* 0x000fe20007ffe0ff */
[----:B------:R2:W-:Y:S01]  /*6870*/  @P4 STG.E.U16 [R8.64], R37 ;  /* 0x0000002508004986 */ /* 0x0005e2000c101504 */
[----:B------:R-:W-:Y:S02]  /*6880*/  ISETP.GE.AND P2, PT, R4, c[0x0][0x17c], PT ;  /* 0x00005f0004007a0c */ /* 0x000fe40003f46270 */
[----:B------:R-:W-:Y:S01]  /*6890*/  ISETP.LT.AND P4, PT, R228, c[0x0][0x178], !P1 ;  /* 0x00005e00e4007a0c */ /* 0x000fe20004f81270 */
[----:B0-----:R-:W-:Y:S01]  /*68a0*/  IMAD.WIDE R4, R55, 0x2, R2 ;  /* 0x0000000237047825 */ /* 0x001fe200078e0202 */
[----:B------:R-:W-:-:S02]  /*68b0*/  ISETP.LT.AND P1, PT, R244, c[0x0][0x178], !P1 ;  /* 0x00005e00f4007a0c */ /* 0x000fc40004f21270 */
[----:B------:R-:W-:Y:S01]  /*68c0*/  IADD3 R36, R224, 0x15, RZ ;  /* 0x00000015e0247810 */ /* 0x000fe20007ffe0ff */
[C---:B-1----:R-:W-:Y:S01]  /*68d0*/  IMAD.WIDE R32, R55.reuse, 0x2, R56 ;  /* 0x0000000237207825 */ /* 0x042fe200078e0238 */
[----:B------:R-:W-:Y:S01]  /*68e0*/  IADD3 R55, R55, c[0x0][0x198], RZ ;  /* 0x0000660037377a10 */ /* 0x000fe20007ffe0ff */
[----:B------:R0:W-:Y:S01]  /*68f0*/  @P0 STG.E.U16 [R4.64], R50 ;  /* 0x0000003204000986 */ /* 0x0001e2000c101504 */
[----:B------:R-:W-:Y:S02]  /*6900*/  ISETP.GE.AND P0, PT, R36, c[0x0][0x17c], PT ;  /* 0x00005f0024007a0c */ /* 0x000fe40003f06270 */
[----:B------:R-:W-:Y:S01]  /*6910*/  IADD3 R36, R224, 0x16, RZ ;  /* 0x00000016e0247810 */ /* 0x000fe20007ffe0ff */
[----:B------:R1:W-:Y:S01]  /*6920*/  @P6 STG.E.U16 [R32.64], R42 ;  /* 0x0000002a20006986 */ /* 0x0003e2000c101504 */
[----:B------:R-:W-:Y:S01]  /*6930*/  ISETP.LT.AND P6, PT, R228, c[0x0][0x178], !P3 ;  /* 0x00005e00e4007a0c */ /* 0x000fe20005fc1270 */
[----:B--2---:R-:W-:Y:S01]  /*6940*/  IMAD.WIDE R8, R55, 0x2, R2 ;  /* 0x0000000237087825 */ /* 0x004fe200078e0202 */
[----:B------:R-:W-:-:S02]  /*6950*/  ISETP.LT.AND P3, PT, R244, c[0x0][0x178], !P3 ;  /* 0x00005e00f4007a0c */ /* 0x000fc40005f61270 */
[----:B------:R-:W-:Y:S01]  /*6960*/  IADD3 R41, R224, 0x18, RZ ;  /* 0x00000018e0297810 */ /* 0x000fe20007ffe0ff */
[C---:B------:R-:W-:Y:S01]  /*6970*/  IMAD.WIDE R12, R55.reuse, 0x2, R56 ;  /* 0x00000002370c7825 */ /* 0x040fe200078e0238 */
[----:B------:R-:W-:Y:S02]  /*6980*/  IADD3 R55, R55, c[0x0][0x198], RZ ;  /* 0x0000660037377a10 */ /* 0x000fe40007ffe0ff */
[----:B0-----:R-:W-:Y:S02]  /*6990*/  PRMT R5, R50, 0x7632, R5 ;  /* 0x0000763232057816 */ /* 0x001fe40000000005 */
[----:B------:R-:W-:Y:S02]  /*69a0*/  IADD3 R37, R55, c[0x0][0x198], RZ ;  /* 0x0000660037257a10 */ /* 0x000fe40007ffe0ff */
[----:B-1----:R-:W-:Y:S01]  /*69b0*/  PRMT R33, R42, 0x7632, R33 ;  /* 0x000076322a217816 */ /* 0x002fe20000000021 */
[----:B------:R0:W-:Y:S01]  /*69c0*/  @P4 STG.E.U16 [R8.64], R5 ;  /* 0x0000000508004986 */ /* 0x0001e2000c101504 */
[----:B------:R-:W-:-:S02]  /*69d0*/  ISETP.LT.AND P4, PT, R228, c[0x0][0x178], !P5 ;  /* 0x00005e00e4007a0c */ /* 0x000fc40006f81270 */
[----:B------:R-:W-:Y:S01]  /*69e0*/  ISETP.LT.AND P5, PT, R244, c[0x0][0x178], !P5 ;  /* 0x00005e00f4007a0c */ /* 0x000fe20006fa1270 */
[----:B------:R1:W-:Y:S01]  /*69f0*/  @P1 STG.E.U16 [R12.64], R33 ;  /* 0x000000210c001986 */ /* 0x0003e2000c101504 */
[----:B------:R-:W-:Y:S02]  /*6a00*/  ISETP.GE.AND P1, PT, R36, c[0x0][0x17c], PT ;  /* 0x00005f0024007a0c */ /* 0x000fe40003f26270 */
[----:B------:R-:W-:Y:S02]  /*6a10*/  IADD3 R45, R37, c[0x0][0x198], RZ ;  /* 0x00006600252d7a10 */ /* 0x000fe40007ffe0ff */
[C---:B------:R-:W-:Y:S02]  /*6a20*/  IADD3 R36, R224.reuse, 0x17, RZ ;  /* 0x00000017e0247810 */ /* 0x040fe40007ffe0ff */
[----:B------:R-:W-:Y:S01]  /*6a30*/  IADD3 R40, R224, 0x19, RZ ;  /* 0x00000019e0287810 */ /* 0x000fe20007ffe0ff */
[----:B0-----:R-:W-:Y:S01]  /*6a40*/  IMAD.WIDE R4, R55, 0x2, R2 ;  /* 0x0000000237047825 */ /* 0x001fe200078e0202 */
[----:B------:R-:W-:-:S02]  /*6a50*/  PRMT R42, R15, 0x7632, R42 ;  /* 0x000076320f2a7816 */ /* 0x000fc4000000002a */
[----:B-----5:R-:W-:Y:S01]  /*6a60*/  PRMT R44, R28, 0x7632, R44 ;  /* 0x000076321c2c7816 */ /* 0x020fe2000000002c */
[----:B-1----:R-:W-:Y:S01]  /*6a70*/  IMAD.WIDE R32, R55, 0x2, R56 ;  /* 0x0000000237207825 */ /* 0x002fe200078e0238 */
[----:B------:R0:W-:Y:S01]  /*6a80*/  @P6 STG.E.U16 [R4.64], R46 ;  /* 0x0000002e04006986 */ /* 0x0001e2000c101504 */
[----:B------:R-:W-:Y:S02]  /*6a90*/  ISETP.GE.AND P6, PT, R36, c[0x0][0x17c], PT ;  /* 0x00005f0024007a0c */ /* 0x000fe40003fc6270 */
[--C-:B------:R-:W-:Y:S01]  /*6aa0*/  IMAD.WIDE R8, R37, 0x2, R2.reuse ;  /* 0x0000000225087825 */ /* 0x100fe200078e0202 */
[----:B------:R1:W-:Y:S01]  /*6ab0*/  @P3 STG.E.U16 [R32.64], R38 ;  /* 0x0000002620003986 */ /* 0x0003e2000c101504 */
[----:B------:R-:W-:Y:S02]  /*6ac0*/  ISETP.LT.AND P3, PT, R228, c[0x0][0x178], !P2 ;  /* 0x00005e00e4007a0c */ /* 0x000fe40005761270 */
[----:B------:R-:W-:Y:S01]  /*6ad0*/  ISETP.LT.AND P2, PT, R244, c[0x0][0x178], !P2 ;  /* 0x00005e00f4007a0c */ /* 0x000fe20005741270 */
[----:B------:R-:W-:Y:S01]  /*6ae0*/  IMAD.WIDE R12, R45, 0x2, R2 ;  /* 0x000000022d0c7825 */ /* 0x000fe200078e0202 */
[----:B0-----:R-:W-:-:S02]  /*6af0*/  PRMT R5, R46, 0x7632, R5 ;  /* 0x000076322e057816 */ /* 0x001fc40000000005 */
[----:B-1----:R-:W-:-:S03]  /*6b00*/  PRMT R33, R38, 0x7632, R33 ;  /* 0x0000763226217816 */ /* 0x002fc60000000021 */
[----:B------:R0:W-:Y:S01]  /*6b10*/  @P4 STG.E.U16 [R8.64], R5 ;  /* 0x0000000508004986 */ /* 0x0001e2000c101504 */
[----:B------:R-:W-:Y:S02]  /*6b20*/  ISETP.GE.AND P4, PT, R41, c[0x0][0x17c], PT ;  /* 0x00005f0029007a0c */ /* 0x000fe40003f86270 */
[----:B------:R-:W-:Y:S01]  /*6b30*/  PRMT R38, R14, 0x7632, R38 ;  /* 0x000076320e267816 */ /* 0x000fe20000000026 */
[----:B0-----:R-:W-:Y:S01]  /*6b40*/  IMAD.WIDE R4, R37, 0x2, R56 ;  /* 0x0000000225047825 */ /* 0x001fe200078e0238 */
[----:B------:R-:W-:-:S03]  /*6b50*/  IADD3 R9, R45, c[0x0][0x198], RZ ;  /* 0x000066002d097a10 */ /* 0x000fc60007ffe0ff */
[----:B------:R-:W-:Y:S01]  /*6b60*/  IMAD.WIDE R36, R45, 0x2, R56 ;  /* 0x000000022d247825 */ /* 0x000fe200078e0238 */
[----:B------:R0:W-:Y:S01]  /*6b70*/  @P5 STG.E.U16 [R4.64], R33 ;  /* 0x0000002104005986 */ /* 0x0001e2000c101504 */
[----:B------:R-:W-:Y:S02]  /*6b80*/  IADD3 R41, R9, c[0x0][0x198], RZ ;  /* 0x0000660009297a10 */ /* 0x000fe40007ffe0ff */
[----:B------:R-:W-:Y:S01]  /*6b90*/  ISETP.GE.AND P5, PT, R40, c[0x0][0x17c], PT ;  /* 0x00005f0028007a0c */ /* 0x000fe20003fa6270 */
[----:B------:R-:W-:Y:S01]  /*6ba0*/  @P3 STG.E.U16 [R12.64], R34 ;  /* 0x000000220c003986 */ /* 0x000fe2000c101504 */
[----:B------:R-:W-:Y:S02]  /*6bb0*/  ISETP.LT.AND P3, PT, R228, c[0x0][0x178], !P1 ;  /* 0x00005e00e4007a0c */ /* 0x000fe40004f61270 */
[----:B------:R-:W-:Y:S01]  /*6bc0*/  ISETP.LT.AND P1, PT, R244, c[0x0][0x178], !P1 ;  /* 0x00005e00f4007a0c */ /* 0x000fe20004f21270 */
[----:B------:R1:W-:Y:S01]  /*6bd0*/  @P2 STG.E.U16 [R36.64], R14 ;  /* 0x0000000e24002986 */ /* 0x0003e2000c101504 */
[----:B------:R-:W-:-:S02]  /*6be0*/  ISETP.LT.AND P2, PT, R228, c[0x0][0x178], !P0 ;  /* 0x00005e00e4007a0c */ /* 0x000fc40004741270 */
[----:B------:R-:W-:Y:S01]  /*6bf0*/  ISETP.LT.AND P0, PT, R244, c[0x0][0x178], !P0 ;  /* 0x00005e00f4007a0c */ /* 0x000fe20004701270 */
[----:B0-----:R-:W-:Y:S01]  /*6c00*/  IMAD.WIDE R4, R9, 0x2, R2 ;  /* 0x0000000209047825 */ /* 0x001fe200078e0202 */
[----:B------:R-:W-:-:S03]  /*6c10*/  PRMT R40, R35, 0x7632, R40 ;  /* 0x0000763223287816 */ /* 0x000fc60000000028 */
[----:B------:R-:W-:Y:S01]  /*6c20*/  IMAD.WIDE R8, R9, 0x2, R56 ;  /* 0x0000000209087825 */ /* 0x000fe200078e0238 */
[----:B-1----:R-:W-:-:S03]  /*6c30*/  PRMT R37, R34, 0x7632, R37 ;  /* 0x0000763222257816 */ /* 0x002fc60000000025 */
[C---:B------:R-:W-:Y:S01]  /*6c40*/  IMAD.WIDE R12, R41.reuse, 0x2, R2 ;  /* 0x00000002290c7825 */ /* 0x040fe200078e0202 */
[C---:B------:R-:W-:Y:S02]  /*6c50*/  IADD3 R34, R224.reuse, 0x1a, RZ ;  /* 0x0000001ae0227810 */ /* 0x040fe40007ffe0ff */
[----:B------:R-:W-:Y:S01]  /*6c60*/  IADD3 R14, R224, 0x1c, RZ ;  /* 0x0000001ce00e7810 */ /* 0x000fe20007ffe0ff */
[----:B------:R0:W-:Y:S01]  /*6c70*/  @P2 STG.E.U16 [R4.64], R37 ;  /* 0x0000002504002986 */ /* 0x0001e2000c101504 */
[C---:B------:R-:W-:Y:S01]  /*6c80*/  IMAD.WIDE R32, R41.reuse, 0x2, R56 ;  /* 0x0000000229207825 */ /* 0x040fe200078e0238 */
[----:B------:R-:W-:Y:S02]  /*6c90*/  IADD3 R41, R41, c[0x0][0x198], RZ ;  /* 0x0000660029297a10 */ /* 0x000fe40007ffe0ff */
[----:B------:R1:W-:Y:S01]  /*6ca0*/  @P0 STG.E.U16 [R8.64], R38 ;  /* 0x0000002608000986 */ /* 0x0003e2000c101504 */
[----:B------:R-:W-:Y:S02]  /*6cb0*/  ISETP.LT.AND P0, PT, R228, c[0x0][0x178], !P4 ;  /* 0x00005e00e4007a0c */ /* 0x000fe40006701270 */
[----:B------:R-:W-:Y:S01]  /*6cc0*/  ISETP.LT.AND P4, PT, R244, c[0x0][0x178], !P4 ;  /* 0x00005e00f4007a0c */ /* 0x000fe20006781270 */
[----:B------:R2:W-:Y:S01]  /*6cd0*/  @P3 STG.E.U16 [R12.64], R10 ;  /* 0x0000000a0c003986 */ /* 0x0005e2000c101504 */
[----:B------:R-:W-:-:S02]  /*6ce0*/  ISETP.LT.AND P3, PT, R228, c[0x0][0x178], !P6 ;  /* 0x00005e00e4007a0c */ /* 0x000fc40007761270 */
[----:B------:R-:W-:Y:S01]  /*6cf0*/  ISETP.LT.AND P6, PT, R244, c[0x0][0x178], !P6 ;  /* 0x00005e00f4007a0c */ /* 0x000fe200077c1270 */
[----:B------:R3:W-:Y:S01]  /*6d00*/  @P1 STG.E.U16 [R32.64], R6 ;  /* 0x0000000620001986 */ /* 0x0007e2000c101504 */
[C---:B0-----:R-:W-:Y:S01]  /*6d10*/  IMAD.WIDE R4, R41.reuse, 0x2, R2 ;  /* 0x0000000229047825 */ /* 0x041fe200078e0202 */
[C---:B------:R-:W-:Y:S02]  /*6d20*/  IADD3 R37, R41.reuse, c[0x0][0x198], RZ ;  /* 0x0000660029257a10 */ /* 0x040fe40007ffe0ff */
[----:B------:R-:W-:Y:S01]  /*6d30*/  ISETP.GE.AND P2, PT, R34, c[0x0][0x17c], PT ;  /* 0x00005f0022007a0c */ /* 0x000fe20003f46270 */
[----:B-1----:R-:W-:Y:S01]  /*6d40*/  IMAD.WIDE R8, R41, 0x2, R56 ;  /* 0x0000000229087825 */ /* 0x002fe200078e0238 */
[----:B------:R-:W-:Y:S02]  /*6d50*/  IADD3 R34, R224, 0x1b, RZ ;  /* 0x0000001be0227810 */ /* 0x000fe40007ffe0ff */
[----:B--2---:R-:W-:Y:S02]  /*6d60*/  PRMT R13, R10, 0x7632, R13 ;  /* 0x000076320a0d7816 */ /* 0x004fe4000000000d */
[----:B------:R-:W-:-:S02]  /*6d70*/  ISETP.GE.AND P1, PT, R34, c[0x0][0x17c], PT ;  /* 0x00005f0022007a0c */ /* 0x000fc40003f26270 */
[----:B---3--:R-:W-:Y:S01]  /*6d80*/  PRMT R33, R6, 0x7632, R33 ;  /* 0x0000763206217816 */ /* 0x008fe20000000021 */
[----:B------:R0:W-:Y:S01]  /*6d90*/  @P3 STG.E.U16 [R4.64], R13 ;  /* 0x0000000d04003986 */ /* 0x0001e2000c101504 */
[----:B------:R-:W-:Y:S02]  /*6da0*/  ISETP.GE.AND P3, PT, R14, c[0x0][0x17c], PT ;  /* 0x00005f000e007a0c */ /* 0x000fe40003f66270 */
[----:B------:R-:W-:Y:S01]  /*6db0*/  PRMT R14, R43, 0x7632, R14 ;  /* 0x000076322b0e7816 */ /* 0x000fe2000000000e */
[----:B------:R1:W-:Y:S01]  /*6dc0*/  @P6 STG.E.U16 [R8.64], R33 ;  /* 0x0000002108006986 */ /* 0x0003e2000c101504 */
[----:B------:R-:W-:Y:S02]  /*6dd0*/  ISETP.LT.AND P6, PT, R228, c[0x0][0x178], !P5 ;  /* 0x00005e00e4007a0c */ /* 0x000fe40006fc1270 */
[----:B------:R-:W-:Y:S02]  /*6de0*/  ISETP.LT.AND P5, PT, R244, c[0x0][0x178], !P5 ;  /* 0x00005e00f4007a0c */ /* 0x000fe40006fa1270 */
[----:B------:R-:W-:-:S02]  /*6df0*/  IADD3 R10, R224, 0x1e, RZ ;  /* 0x0000001ee00a7810 */ /* 0x000fc40007ffe0ff */
[----:B------:R-:W-:Y:S01]  /*6e00*/  IADD3 R6, R224, 0x1d, RZ ;  /* 0x0000001de0067810 */ /* 0x000fe20007ffe0ff */
[----:B0-----:R-:W-:-:S04]  /*6e10*/  IMAD.WIDE R12, R37, 0x2, R2 ;  /* 0x00000002250c7825 */ /* 0x001fc800078e0202 */
[C---:B-1----:R-:W-:Y:S01]  /*6e20*/  IMAD.WIDE R32, R37.reuse, 0x2, R56 ;  /* 0x0000000225207825 */ /* 0x042fe200078e0238 */
[----:B------:R-:W-:Y:S01]  /*6e30*/  IADD3 R37, R37, c[0x0][0x198], RZ ;  /* 0x0000660025257a10 */ /* 0x000fe20007ffe0ff */
[----:B------:R0:W-:Y:S01]  /*6e40*/  @P0 STG.E.U16 [R12.64], R51 ;  /* 0x000000330c000986 */ /* 0x0001e2000c101504 */
[----:B------:R-:W-:Y:S02]  /*6e50*/  PRMT R9, R51, 0x7632, R9 ;  /* 0x0000763233097816 */ /* 0x000fe40000000009 */
[C---:B------:R-:W-:Y:S01]  /*6e60*/  IADD3 R41, R37.reuse, c[0x0][0x198], RZ ;  /* 0x0000660025297a10 */ /* 0x040fe20007ffe0ff */
[----:B------:R1:W-:Y:S01]  /*6e70*/  @P4 STG.E.U16 [R32.64], R43 ;  /* 0x0000002b20004986 */ /* 0x0003e2000c101504 */
[----:B------:R-:W-:Y:S01]  /*6e80*/  ISETP.LT.AND P4, PT, R228, c[0x0][0x178], !P2 ;  /* 0x00005e00e4007a0c */ /* 0x000fe20005781270 */
[----:B------:R-:W-:Y:S01]  /*6e90*/  IMAD.WIDE R4, R37, 0x2, R2 ;  /* 0x0000000225047825 */ /* 0x000fe200078e0202 */
[----:B------:R-:W-:Y:S02]  /*6ea0*/  ISETP.LT.AND P2, PT, R244, c[0x0][0x178], !P2 ;  /* 0x00005e00f4007a0c */ /* 0x000fe40005741270 */
[----:B------:R-:W-:-:S02]  /*6eb0*/  ISETP.GE.AND P0, PT, R6, c[0x0][0x17c], PT ;  /* 0x00005f0006007a0c */ /* 0x000fc40003f06270 */
[----:B------:R2:W-:Y:S01]  /*6ec0*/  @P6 STG.E.U16 [R4.64], R9 ;  /* 0x0000000904006986 */ /* 0x0005e2000c101504 */
[----:B0-----:R-:W-:Y:S01]  /*6ed0*/  IMAD.WIDE R12, R41, 0x2, R2 ;  /* 0x00000002290c7825 */ /* 0x001fe200078e0202 */
[----:B------:R-:W-:Y:S02]  /*6ee0*/  ISETP.GE.AND P6, PT, R10, c[0x0][0x17c], PT ;  /* 0x00005f000a007a0c */ /* 0x000fe40003fc6270 */
[----:B------:R-:W-:Y:S01]  /*6ef0*/  PRMT R10, R47, 0x7632, R10 ;  /* 0x000076322f0a7816 */ /* 0x000fe2000000000a */
[C-C-:B-1----:R-:W-:Y:S01]  /*6f00*/  IMAD.WIDE R32, R41.reuse, 0x2, R56.reuse ;  /* 0x0000000229207825 */ /* 0x142fe200078e0238 */
[----:B------:R-:W-:Y:S02]  /*6f10*/  IADD3 R41, R41, c[0x0][0x198], RZ ;  /* 0x0000660029297a10 */ /* 0x000fe40007ffe0ff */
[----:B------:R-:W-:Y:S02]  /*6f20*/  IADD3 R6, R224, 0x1f, RZ ;  /* 0x0000001fe0067810 */ /* 0x000fe40007ffe0ff */
[----:B------:R-:W-:Y:S01]  /*6f30*/  IADD3 R43, R41, c[0x0][0x198], RZ ;  /* 0x00006600292b7a10 */ /* 0x000fe20007ffe0ff */
[----:B--2---:R-:W-:-:S04]  /*6f40*/  IMAD.WIDE R8, R37, 0x2, R56 ;  /* 0x0000000225087825 */ /* 0x004fc800078e0238 */
[----:B------:R-:W-:Y:S01]  /*6f50*/  IMAD.WIDE R4, R41, 0x2, R2 ;  /* 0x0000000229047825 */ /* 0x000fe200078e0202 */
[----:B------:R0:W-:Y:S01]  /*6f60*/  @P5 STG.E.U16 [R8.64], R14 ;  /* 0x0000000e08005986 */ /* 0x0001e2000c101504 */
[----:B------:R-:W-:Y:S02]  /*6f70*/  ISETP.GE.AND P5, PT, R6, c[0x0][0x17c], PT ;  /* 0x00005f0006007a0c */ /* 0x000fe40003fa6270 */
[----:B------:R-:W-:Y:S01]  /*6f80*/  IADD3 R6, R224, 0x20, RZ ;  /* 0x00000020e0067810 */ /* 0x000fe20007ffe0ff */
[----:B------:R1:W-:Y:S01]  /*6f90*/  @P4 STG.E.U16 [R12.64], R47 ;  /* 0x0000002f0c004986 */ /* 0x0003e2000c101504 */
[----:B------:R-:W-:Y:S02]  /*6fa0*/  ISETP.LT.AND P4, PT, R228, c[0x0][0x178], !P1 ;  /* 0x00005e00e4007a0c */ /* 0x000fe40004f81270 */
[----:B------:R-:W-:Y:S01]  /*6fb0*/  ISETP.LT.AND P1, PT, R244, c[0x0][0x178], !P1 ;  /* 0x00005e00f4007a0c */ /* 0x000fe20004f21270 */
[----:B------:R2:W-:Y:S01]  /*6fc0*/  @P2 STG.E.U16 [R32.64], R39 ;  /* 0x0000002720002986 */ /* 0x0005e2000c101504 */
[----:B------:R-:W-:-:S02]  /*6fd0*/  ISETP.LT.AND P2, PT, R228, c[0x0][0x178], !P3 ;  /* 0x00005e00e4007a0c */ /* 0x000fc40005f41270 */
[----:B------:R-:W-:Y:S01]  /*6fe0*/  ISETP.LT.AND P3, PT, R244, c[0x0][0x178], !P3 ;  /* 0x00005e00f4007a0c */ /* 0x000fe20005f61270 */
[----:B0-----:R-:W-:-:S04]  /*6ff0*/  IMAD.WIDE R8, R41, 0x2, R56 ;  /* 0x0000000229087825 */ /* 0x001fc800078e0238 */
[----:B-1----:R-:W-:Y:S02]  /*7000*/  IMAD.WIDE R12, R43, 0x2, R2 ;  /* 0x000000022b0c7825 */ /* 0x002fe400078e0202 */
[----:B------:R0:W-:Y:S01]  /*7010*/  @P4 STG.E.U16 [R4.64], R10 ;  /* 0x0000000a04004986 */ /* 0x0001e2000c101504 */
[----:B------:R-:W-:Y:S02]  /*7020*/  ISETP.GE.AND P4, PT, R6, c[0x0][0x17c], PT ;  /* 0x00005f0006007a0c */ /* 0x000fe40003f86270 */
[----:B--2---:R-:W-:Y:S02]  /*7030*/  PRMT R33, R39, 0x7632, R33 ;  /* 0x0000763227217816 */ /* 0x004fe40000000021 */
[----:B------:R-:W1:Y:S01]  /*7040*/  LDS.128 R36, [R59] ;  /* 0x000000003b247984 */ /* 0x000e620000000c00 */
[----:B------:R-:W-:-:S03]  /*7050*/  IADD3 R6, R224, 0x22, RZ ;  /* 0x00000022e0067810 */ /* 0x000fc60007ffe0ff */
[----:B------:R2:W-:Y:S01]  /*7060*/  @P1 STG.E.U16 [R8.64], R33 ;  /* 0x0000002108001986 */ /* 0x0005e2000c101504 */
[----:B------:R-:W-:Y:S02]  /*7070*/  ISETP.LT.AND P1, PT, R228, c[0x0][0x178], !P6 ;  /* 0x00005e00e4007a0c */ /* 0x000fe40007721270 */
[----:B------:R-:W-:Y:S01]  /*7080*/  ISETP.LT.AND P6, PT, R244, c[0x0][0x178], !P6 ;  /* 0x00005e00f4007a0c */ /* 0x000fe200077c1270 */
[----:B------:R3:W-:Y:S01]  /*7090*/  @P2 STG.E.U16 [R12.64], R35 ;  /* 0x000000230c002986 */ /* 0x0007e2000c101504 */
[----:B------:R-:W-:Y:S02]  /*70a0*/  ISETP.LT.AND P2, PT, R228, c[0x0][0x178], !P0 ;  /* 0x00005e00e4007a0c */ /* 0x000fe40004741270 */
[----:B------:R-:W-:Y:S02]  /*70b0*/  ISETP.LT.AND P0, PT, R244, c[0x0][0x178], !P0 ;  /* 0x00005e00f4007a0c */ /* 0x000fe40004701270 */
[----:B0-----:R-:W-:Y:S01]  /*70c0*/  IADD3 R10, R224, 0x21, RZ ;  /* 0x00000021e00a7810 */ /* 0x001fe20007ffe0ff */
[C---:B--2---:R-:W-:Y:S01]  /*70d0*/  IMAD.WIDE R32, R43.reuse, 0x2, R56 ;  /* 0x000000022b207825 */ /* 0x044fe200078e0238 */
[----:B------:R-:W-:-:S04]  /*70e0*/  IADD3 R43, R43, c[0x0][0x198], RZ ;  /* 0x000066002b2b7a10 */ /* 0x000fc80007ffe0ff */
[C---:B------:R-:W-:Y:S01]  /*70f0*/  IADD3 R41, R43.reuse, c[0x0][0x198], RZ ;  /* 0x000066002b297a10 */ /* 0x040fe20007ffe0ff */
[C---:B------:R-:W-:Y:S01]  /*7100*/  IMAD.WIDE R4, R43.reuse, 0x2, R2 ;  /* 0x000000022b047825 */ /* 0x040fe200078e0202 */
[----:B------:R0:W-:Y:S01]  /*7110*/  @P3 STG.E.U16 [R32.64], R15 ;  /* 0x0000000f20003986 */ /* 0x0001e2000c101504 */
[----:B------:R-:W-:Y:S02]  /*7120*/  ISETP.GE.AND P3, PT, R10, c[0x0][0x17c], PT ;  /* 0x00005f000a007a0c */ /* 0x000fe40003f66270 */
[----:B------:R-:W-:Y:S01]  /*7130*/  IMAD.WIDE R8, R43, 0x2, R56 ;  /* 0x000000022b087825 */ /* 0x000fe200078e0238 */
[----:B------:R2:W-:Y:S01]  /*7140*/  @P2 STG.E.U16 [R4.64], R40 ;  /* 0x0000002804002986 */ /* 0x0005e2000c101504 */
[----:B------:R-:W-:Y:S02]  /*7150*/  ISETP.GE.AND P2, PT, R6, c[0x0][0x17c], PT ;  /* 0x00005f0006007a0c */ /* 0x000fe40003f46270 */
[----:B---3--:R-:W-:Y:S01]  /*7160*/  IMAD.WIDE R34, R41, 0x2, R2 ;  /* 0x0000000229227825 */ /* 0x008fe200078e0202 */
[----:B------:R3:W-:Y:S01]  /*7170*/  @P0 STG.E.U16 [R8.64], R42 ;  /* 0x0000002a08000986 */ /* 0x0007e2000c101504 */
[----:B------:R-:W-:-:S03]  /*7180*/  IADD3 R6, R224, 0x23, RZ ;  /* 0x00000023e0067810 */ /* 0x000fc60007ffe0ff */
[----:B------:R4:W-:Y:S01]  /*7190*/  @P1 STG.E.U16 [R34.64], R11 ;  /* 0x0000000b22001986 */ /* 0x0009e2000c101504 */
[----:B------:R-:W-:Y:S01]  /*71a0*/  ISETP.LT.AND P1, PT, R228, c[0x0][0x178], !P5 ;  /* 0x00005e00e4007a0c */ /* 0x000fe20006f21270 */
[C---:B0-----:R-:W-:Y:S01]  /*71b0*/  IMAD.WIDE R32, R41.reuse, 0x2, R56 ;  /* 0x0000000229207825 */ /* 0x041fe200078e0238 */
[----:B------:R-:W-:Y:S01]  /*71c0*/  IADD3 R41, R41, c[0x0][0x198], RZ ;  /* 0x0000660029297a10 */ /* 0x000fe20007ffe0ff */
[----:B------:R-:W0:Y:S01]  /*71d0*/  LDS.128 R12, [R64] ;  /* 0x00000000400c7984 */ /* 0x000e220000000c00 */
[----:B------:R-:W-:Y:S02]  /*71e0*/  ISETP.LT.AND P5, PT, R244, c[0x0][0x178], !P5 ;  /* 0x00005e00f4007a0c */ /* 0x000fe40006fa1270 */
[----:B--2---:R-:W-:Y:S01]  /*71f0*/  PRMT R40, R7, 0x7632, R40 ;  /* 0x0000763207287816 */ /* 0x004fe20000000028 */
[----:B------:R2:W-:Y:S01]  /*7200*/  @P6 STG.E.U16 [R32.64], R7 ;  /* 0x0000000720006986 */ /* 0x0005e2000c101504 */
[----:B------:R-:W-:Y:S01]  /*7210*/  ISETP.LT.AND P6, PT, R228, c[0x0][0x178], !P4 ;  /* 0x00005e00e4007a0c */ /* 0x000fe200067c1270 */
[----:B------:R-:W-:Y:S01]  /*7220*/  IMAD.WIDE R4, R41, 0x2, R2 ;  /* 0x0000000229047825 */ /* 0x000fe200078e0202 */
[----:B---3--:R-:W-:-:S02]  /*7230*/  PRMT R9, R11, 0x7632, R9 ;  /* 0x000076320b097816 */ /* 0x008fc40000000009 */
[----:B------:R-:W-:Y:S02]  /*7240*/  ISETP.LT.AND P4, PT, R244, c[0x0][0x178], !P4 ;  /* 0x00005e00f4007a0c */ /* 0x000fe40006781270 */
[----:B----4-:R-:W-:Y:S01]  /*7250*/  IADD3 R35, R41, c[0x0][0x198], RZ ;  /* 0x0000660029237a10 */ /* 0x010fe20007ffe0ff */
[----:B------:R3:W-:Y:S01]  /*7260*/  @P1 STG.E.U16 [R4.64], R9 ;  /* 0x0000000904001986 */ /* 0x0007e2000c101504 */
[----:B------:R-:W-:Y:S02]  /*7270*/  ISETP.GE.AND P0, PT, R6, c[0x0][0x17c], PT ;  /* 0x00005f0006007a0c */ /* 0x000fe40003f06270 */
[C---:B------:R-:W-:Y:S01]  /*7280*/  IADD3 R6, R224.reuse, 0x25, RZ ;  /* 0x00000025e0067810 */ /* 0x040fe20007ffe0ff */
[C---:B------:R-:W-:Y:S01]  /*7290*/  IMAD.WIDE R10, R35.reuse, 0x2, R2 ;  /* 0x00000002230a7825 */ /* 0x040fe200078e0202 */
[----:B------:R-:W-:Y:S02]  /*72a0*/  IADD3 R34, R224, 0x24, RZ ;  /* 0x00000024e0227810 */ /* 0x000fe40007ffe0ff */
[----:B-1----:R-:W-:Y:S01]  /*72b0*/  PRMT R46, R36, 0x7632, R46 ;  /* 0x00007632242e7816 */ /* 0x002fe2000000002e */
[----:B--2---:R-:W-:Y:S01]  /*72c0*/  IMAD.WIDE R32, R35, 0x2, R56 ;  /* 0x0000000223207825 */ /* 0x004fe200078e0238 */
[----:B------:R-:W-:-:S03]  /*72d0*/  ISETP.GE.AND P1, PT, R34, c[0x0][0x17c], PT ;  /* 0x00005f0022007a0c */ /* 0x000fc60003f26270 */
[----:B---3--:R-:W-:Y:S01]  /*72e0*/  IMAD.WIDE R8, R41, 0x2, R56 ;  /* 0x0000000229087825 */ /* 0x008fe200078e0238 */
[----:B------:R-:W-:-:S04]  /*72f0*/  IADD3 R41, R35, c[0x0][0x198], RZ ;  /* 0x0000660023297a10 */ /* 0x000fc80007ffe0ff */
[----:B------:R1:W-:Y:S01]  /*7300*/  @P5 STG.E.U16 [R8.64], R40 ;  /* 0x0000002808005986 */ /* 0x0003e2000c101504 */
[----:B------:R-:W-:Y:S01]  /*7310*/  ISETP.GE.AND P5, PT, R6, c[0x0][0x17c], PT ;  /* 0x00005f0006007a0c */ /* 0x000fe20003fa6270 */
[C---:B------:R-:W-:Y:S01]  /*7320*/  IMAD.WIDE R34, R41.reuse, 0x2, R2 ;  /* 0x0000000229227825 */ /* 0x040fe200078e0202 */
[----:B------:R-:W-:Y:S01]  /*7330*/  IADD3 R45, R41, c[0x0][0x198], RZ ;  /* 0x00006600292d7a10 */ /* 0x000fe20007ffe0ff */
[----:B------:R2:W-:Y:S01]  /*7340*/  @P6 STG.E.U16 [R10.64], R28 ;  /* 0x0000001c0a006986 */ /* 0x0005e2000c101504 */
[----:B------:R-:W-:Y:S02]  /*7350*/  ISETP.LT.AND P6, PT, R228, c[0x0][0x178], !P2 ;  /* 0x00005e00e4007a0c */ /* 0x000fe400057c1270 */
[----:B------:R-:W-:Y:S01]  /*7360*/  ISETP.LT.AND P2, PT, R244, c[0x0][0x178], !P2 ;  /* 0x00005e00f4007a0c */ /* 0x000fe20005741270 */
[----:B------:R3:W-:Y:S01]  /*7370*/  @P4 STG.E.U16 [R32.64], R36 ;  /* 0x0000002420004986 */ /* 0x0007e2000c101504 */
[----:B------:R-:W-:Y:S01]  /*7380*/  ISETP.LT.AND P4, PT, R228, c[0x0][0x178], !P3 ;  /* 0x00005e00e4007a0c */ /* 0x000fe20005f81270 */
[----:B------:R-:W-:Y:S01]  /*7390*/  IMAD.WIDE R42, R45, 0x2, R56 ;  /* 0x000000022d2a7825 */ /* 0x000fe200078e0238 */
[----:B------:R-:W-:Y:S01]  /*73a0*/  ISETP.LT.AND P3, PT, R244, c[0x0][0x178], !P3 ;  /* 0x00005e00f4007a0c */ /* 0x000fe20005f61270 */
[----:B------:R-:W4:Y:S01]  /*73b0*/  LDS.128 R4, [R58] ;  /* 0x000000003a047984 */ /* 0x000f220000000c00 */
[----:B-1----:R-:W-:-:S02]  /*73c0*/  IADD3 R8, R224, 0x26, RZ ;  /* 0x00000026e0087810 */ /* 0x002fc40007ffe0ff */
[----:B0-----:R-:W-:Y:S02]  /*73d0*/  PRMT R48, R12, 0x7632, R48 ;  /* 0x000076320c307816 */ /* 0x001fe40000000030 */
[C---:B--2---:R-:W-:Y:S01]  /*73e0*/  IADD3 R28, R224.reuse, 0x28, RZ ;  /* 0x00000028e01c7810 */ /* 0x044fe20007ffe0ff */
[----:B---3--:R-:W-:Y:S01]  /*73f0*/  IMAD.WIDE R32, R41, 0x2, R56 ;  /* 0x0000000229207825 */ /* 0x008fe200078e0238 */
[----:B------:R-:W-:-:S03]  /*7400*/  IADD3 R36, R224, 0x27, RZ ;  /* 0x00000027e0247810 */ /* 0x000fc60007ffe0ff */
[----:B------:R0:W-:Y:S01]  /*7410*/  @P4 STG.E.U16 [R34.64], R44 ;  /* 0x0000002c22004986 */ /* 0x0001e2000c101504 */
[----:B------:R-:W-:Y:S01]  /*7420*/  ISETP.GE.AND P4, PT, R8, c[0x0][0x17c], PT ;  /* 0x00005f0008007a0c */ /* 0x000fe20003f86270 */
[C---:B------:R-:W-:Y:S01]  /*7430*/  IMAD.WIDE R40, R45.reuse, 0x2, R2 ;  /* 0x000000022d287825 */ /* 0x040fe200078e0202 */
[----:B------:R-:W-:Y:S01]  /*7440*/  IADD3 R45, R45, c[0x0][0x198], RZ ;  /* 0x000066002d2d7a10 */ /* 0x000fe20007ffe0ff */
[----:B------:R-:W1:Y:S03]  /*7450*/  LDS.128 R8, [R0] ;  /* 0x0000000000087984 */ /* 0x000e660000000c00 */
[----:B------:R-:W-:Y:S01]  /*7460*/  IADD3 R47, R45, c[0x0][0x198], RZ ;  /* 0x000066002d2f7a10 */ /* 0x000fe20007ffe0ff */
[----:B------:R2:W-:Y:S01]  /*7470*/  @P3 STG.E.U16 [R32.64], R46 ;  /* 0x0000002e20003986 */ /* 0x0005e2000c101504 */
[----:B------:R-:W-:-:S03]  /*7480*/  ISETP.LT.AND P3, PT, R228, c[0x0][0x178], !P1 ;  /* 0x00005e00e4007a0c */ /* 0x000fc60004f61270 */
[----:B------:R3:W-:Y:S01]  /*7490*/  @P6 STG.E.U16 [R40.64], R24 ;  /* 0x0000001828006986 */ /* 0x0007e2000c101504 */
[----:B------:R-:W-:Y:S01]  /*74a0*/  ISETP.LT.AND P6, PT, R244, c[0x0][0x178], !P1 ;  /* 0x00005e00f4007a0c */ /* 0x000fe20004fc1270 */
[C---:B0-----:R-:W-:Y:S01]  /*74b0*/  IMAD.WIDE R34, R45.reuse, 0x2, R56 ;  /* 0x000000022d227825 */ /* 0x041fe200078e0238 */
[----:B------:R-:W-:Y:S01]  /*74c0*/  ISETP.GE.AND P1, PT, R36, c[0x0][0x17c], PT ;  /* 0x00005f0024007a0c */ /* 0x000fe20003f26270 */
[----:B------:R0:W-:Y:S01]  /*74d0*/  @P2 STG.E.U16 [R42.64], R12 ;  /* 0x0000000c2a002986 */ /* 0x0001e2000c101504 */
[----:B------:R-:W-:Y:S02]  /*74e0*/  ISETP.LT.AND P2, PT, R228, c[0x0][0x178], !P0 ;  /* 0x00005e00e4007a0c */ /* 0x000fe40004741270 */
[----:B------:R-:W-:Y:S01]  /*74f0*/  ISETP.LT.AND P0, PT, R244, c[0x0][0x178], !P0 ;  /* 0x00005e00f4007a0c */ /* 0x000fe20004701270 */
[----:B--2---:R-:W-:Y:S01]  /*7500*/  IMAD.WIDE R32, R45, 0x2, R2 ;  /* 0x000000022d207825 */ /* 0x004fe200078e0202 */
[----:B------:R-:W-:-:S03]  /*7510*/  IADD3 R0, R224, 0x29, RZ ;  /* 0x00000029e0007810 */ /* 0x000fc60007ffe0ff */
[----:B---3--:R-:W-:Y:S01]  /*7520*/  IMAD.WIDE R40, R47, 0x2, R2 ;  /* 0x000000022f287825 */ /* 0x008fe200078e0202 */
[----:B0-----:R-:W-:Y:S02]  /*7530*/  PRMT R43, R24, 0x7632, R43 ;  /* 0x00007632182b7816 */ /* 0x001fe4000000002b */
[----:B------:R-:W-:Y:S02]  /*7540*/  PRMT R12, R20, 0x7632, R12 ;  /* 0x00007632140c7816 */ /* 0x000fe4000000000c */
[----:B----4-:R-:W-:Y:S01]  /*7550*/  PRMT R24, R4, 0x7632, R24 ;  /* 0x0000763204187816 */ /* 0x010fe20000000018 */
[----:B------:R0:W-:Y:S01]  /*7560*/  @P2 STG.E.U16 [R32.64], R43 ;  /* 0x0000002b20002986 */ /* 0x0001e2000c101504 */
[----:B------:R-:W-:-:S03]  /*7570*/  ISETP.GE.AND P2, PT, R28, c[0x0][0x17c], PT ;  /* 0x00005f001c007a0c */ /* 0x000fc60003f46270 */
[----:B------:R2:W-:Y:S01]  /*7580*/  @P0 STG.E.U16 [R34.64], R48 ;  /* 0x0000003022000986 */ /* 0x0005e2000c101504 */
[----:B------:R-:W-:Y:S02]  /*7590*/  ISETP.GE.AND P0, PT, R0, c[0x0][0x17c], PT ;  /* 0x00005f0000007a0c */ /* 0x000fe40003f06270 */
        /* <DEDUP_REMOVED lines=8> */
[----:B------:R-:W-:Y:S01]  /*7620*/  IMAD.WIDE R32, R47, 0x2, R2 ;  /* 0x000000022f207825 */ /* 0x000fe200078e0202 */
[----:B------:R-:W-:-:S03]  /*7630*/  ISETP.LT.AND P4, PT, R244, c[0x0][0x178], !P4 ;  /* 0x00005e00f4007a0c */ /* 0x000fc60006781270 */
[C---:B--2---:R-:W-:Y:S01]  /*7640*/  IMAD.WIDE R34, R47.reuse, 0x2, R56 ;  /* 0x000000022f227825 */ /* 0x044fe200078e0238 */
[----:B------:R-:W-:Y:S01]  /*7650*/  IADD3 R47, R47, c[0x0][0x198], RZ ;  /* 0x000066002f2f7a10 */ /* 0x000fe20007ffe0ff */
[----:B------:R2:W-:Y:S01]  /*7660*/  @P3 STG.E.U16 [R32.64], R12 ;  /* 0x0000000c20003986 */ /* 0x0005e2000c101504 */
[----:B------:R-:W-:Y:S02]  /*7670*/  ISETP.GE.AND P3, PT, R0, c[0x0][0x17c], PT ;  /* 0x00005f0000007a0c */ /* 0x000fe40003f66270 */
[----:B------:R-:W-:Y:S01]  /*7680*/  IADD3 R0, R224, 0x2b, RZ ;  /* 0x0000002be0007810 */ /* 0x000fe20007ffe0ff */
[C---:B---3--:R-:W-:Y:S01]  /*7690*/  IMAD.WIDE R40, R47.reuse, 0x2, R2 ;  /* 0x000000022f287825 */ /* 0x048fe200078e0202 */
[----:B------:R3:W-:Y:S01]  /*76a0*/  @P5 STG.E.U16 [R34.64], R24 ;  /* 0x0000001822005986 */ /* 0x0007e2000c101504 */
[----:B------:R-:W-:Y:S02]  /*76b0*/  ISETP.LT.AND P5, PT, R228, c[0x0][0x178], !P1 ;  /* 0x00005e00e4007a0c */ /* 0x000fe40004fa1270 */
[C---:B0-----:R-:W-:Y:S01]  /*76c0*/  IMAD.WIDE R42, R47.reuse, 0x2, R56 ;  /* 0x000000022f2a7825 */ /* 0x041fe200078e0238 */
[----:B------:R-:W-:Y:S01]  /*76d0*/  IADD3 R47, R47, c[0x0][0x198], RZ ;  /* 0x000066002f2f7a10 */ /* 0x000fe20007ffe0ff */
[----:B------:R0:W-:Y:S01]  /*76e0*/  @P6 STG.E.U16 [R40.64], R16 ;  /* 0x0000001028006986 */ /* 0x0001e2000c101504 */
[----:B------:R-:W-:-:S02]  /*76f0*/  ISETP.LT.AND P1, PT, R244, c[0x0][0x178], !P1 ;  /* 0x00005e00f4007a0c */ /* 0x000fc40004f21270 */
[----:B------:R-:W-:Y:S01]  /*7700*/  PRMT R4, R16, 0x7632, R4 ;  /* 0x0000763210047816 */ /* 0x000fe20000000004 */
[----:B-1----:R1:W-:Y:S01]  /*7710*/  @P4 STG.E.U16 [R42.64], R8 ;  /* 0x000000082a004986 */ /* 0x0023e2000c101504 */
[----:B------:R-:W-:Y:S01]  /*7720*/  ISETP.LT.AND P4, PT, R228, c[0x0][0x178], !P2 ;  /* 0x00005e00e4007a0c */ /* 0x000fe20005781270 */
[C---:B--2---:R-:W-:Y:S01]  /*7730*/  IMAD.WIDE R32, R47.reuse, 0x2, R2 ;  /* 0x000000022f207825 */ /* 0x044fe200078e0202 */
[----:B------:R-:W-:Y:S02]  /*7740*/  ISETP.LT.AND P2, PT, R244, c[0x0][0x178], !P2 ;  /* 0x00005e00f4007a0c */ /* 0x000fe40005741270 */
[----:B------:R-:W-:Y:S01]  /*7750*/  PRMT R12, R8, 0x7632, R12 ;  /* 0x00007632080c7816 */ /* 0x000fe2000000000c */
[C---:B---3--:R-:W-:Y:S01]  /*7760*/  IMAD.WIDE R34, R47.reuse, 0x2, R56 ;  /* 0x000000022f227825 */ /* 0x048fe200078e0238 */
[----:B------:R-:W-:Y:S01]  /*7770*/  IADD3 R47, R47, c[0x0][0x198], RZ ;  /* 0x000066002f2f7a10 */ /* 0x000fe20007ffe0ff */
[----:B------:R2:W-:Y:S01]  /*7780*/  @P5 STG.E.U16 [R32.64], R4 ;  /* 0x0000000420005986 */ /* 0x0005e2000c101504 */
[----:B------:R-:W-:-:S02]  /*7790*/  ISETP.LT.AND P5, PT, R228, c[0x0][0x178], !P0 ;  /* 0x00005e00e4007a0c */ /* 0x000fc400047a1270 */
[C---:B------:R-:W-:Y:S01]  /*77a0*/  IADD3 R45, R47.reuse, c[0x0][0x198], RZ ;  /* 0x000066002f2d7a10 */ /* 0x040fe20007ffe0ff */
[C---:B0-----:R-:W-:Y:S01]  /*77b0*/  IMAD.WIDE R40, R47.reuse, 0x2, R2 ;  /* 0x000000022f287825 */ /* 0x041fe200078e0202 */
[----:B------:R0:W-:Y:S01]  /*77c0*/  @P1 STG.E.U16 [R34.64], R12 ;  /* 0x0000000c22001986 */ /* 0x0001e2000c101504 */
[----:B------:R-:W-:Y:S02]  /*77d0*/  ISETP.LT.AND P0, PT, R244, c[0x0][0x178], !P0 ;  /* 0x00005e00f4007a0c */ /* 0x000fe40004701270 */
[----:B-1----:R-:W-:Y:S01]  /*77e0*/  IMAD.WIDE R42, R47, 0x2, R56 ;  /* 0x000000022f2a7825 */ /* 0x002fe200078e0238 */
[----:B------:R1:W-:Y:S01]  /*77f0*/  @P4 STG.E.U16 [R40.64], R29 ;  /* 0x0000001d28004986 */ /* 0x0003e2000c101504 */
[----:B------:R-:W-:Y:S02]  /*7800*/  IADD3 R47, R45, c[0x0][0x198], RZ ;  /* 0x000066002d2f7a10 */ /* 0x000fe40007ffe0ff */
[----:B------:R-:W-:Y:S01]  /*7810*/  PRMT R16, R29, 0x7632, R16 ;  /* 0x000076321d107816 */ /* 0x000fe20000000010 */
[----:B------:R3:W-:Y:S01]  /*7820*/  @P2 STG.E.U16 [R42.64], R37 ;  /* 0x000000252a002986 */ /* 0x0007e2000c101504 */
[----:B------:R-:W-:Y:S01]  /*7830*/  ISETP.LT.AND P2, PT, R228, c[0x0][0x178], !P3 ;  /* 0x00005e00e4007a0c */ /* 0x000fe20005f41270 */
[----:B--2---:R-:W-:Y:S01]  /*7840*/  IMAD.WIDE R32, R45, 0x2, R2 ;  /* 0x000000022d207825 */ /* 0x004fe200078e0202 */
[----:B------:R-:W-:-:S02]  /*7850*/  ISETP.LT.AND P3, PT, R244, c[0x0][0x178], !P3 ;  /* 0x00005e00f4007a0c */ /* 0x000fc40005f61270 */
[----:B------:R-:W-:Y:S01]  /*7860*/  ISETP.GE.AND P6, PT, R0, c[0x0][0x17c], PT ;  /* 0x00005f0000007a0c */ /* 0x000fe20003fc6270 */
[----:B0-----:R-:W-:Y:S01]  /*7870*/  IMAD.WIDE R34, R47, 0x2, R2 ;  /* 0x000000022f227825 */ /* 0x001fe200078e0202 */
[----:B------:R-:W-:Y:S01]  /*7880*/  PRMT R8, R37, 0x7632, R8 ;  /* 0x0000763225087816 */ /* 0x000fe20000000008 */
[----:B------:R-:W-:Y:S01]  /*7890*/  @P5 STG.E.U16 [R32.64], R16 ;  /* 0x0000001020005986 */ /* 0x000fe2000c101504 */
[C---:B------:R-:W-:Y:S01]  /*78a0*/  IADD3 R0, R224.reuse, 0x2c, RZ ;  /* 0x0000002ce0007810 */ /* 0x040fe20007ffe0ff */
[--C-:B-1----:R-:W-:Y:S01]  /*78b0*/  IMAD.WIDE R28, R45, 0x2, R56.reuse ;  /* 0x000000022d1c7825 */ /* 0x102fe200078e0238 */
[----:B------:R-:W-:Y:S02]  /*78c0*/  IADD3 R4, R224, 0x2e, RZ ;  /* 0x0000002ee0047810 */ /* 0x000fe40007ffe0ff */
[----:B------:R-:W-:Y:S01]  /*78d0*/  ISETP.GE.AND P1, PT, R0, c[0x0][0x17c], PT ;  /* 0x00005f0000007a0c */ /* 0x000fe20003f26270 */
[C---:B------:R-:W-:Y:S01]  /*78e0*/  IMAD.WIDE R40, R47.reuse, 0x2, R56 ;  /* 0x000000022f287825 */ /* 0x040fe200078e0238 */
[----:B------:R0:W-:Y:S01]  /*78f0*/  @P0 STG.E.U16 [R28.64], R8 ;  /* 0x000000081c000986 */ /* 0x0001e2000c101504 */
[----:B------:R-:W-:-:S02]  /*7900*/  IADD3 R47, R47, c[0x0][0x198], RZ ;  /* 0x000066002f2f7a10 */ /* 0x000fc40007ffe0ff */
[----:B------:R-:W-:Y:S01]  /*7910*/  ISETP.GE.AND P5, PT, R4, c[0x0][0x17c], PT ;  /* 0x00005f0004007a0c */ /* 0x000fe20003fa6270 */
[----:B------:R1:W-:Y:S01]  /*7920*/  @P2 STG.E.U16 [R34.64], R25 ;  /* 0x0000001922002986 */ /* 0x0003e2000c101504 */
[----:B------:R-:W-:Y:S02]  /*7930*/  ISETP.LT.AND P2, PT, R228, c[0x0][0x178], !P6 ;  /* 0x00005e00e4007a0c */ /* 0x000fe40007741270 */
[----:B------:R-:W-:Y:S01]  /*7940*/  ISETP.LT.AND P6, PT, R244, c[0x0][0x178], !P6 ;  /* 0x00005e00f4007a0c */ /* 0x000fe200077c1270 */
[----:B------:R2:W-:Y:S01]  /*7950*/  @P3 STG.E.U16 [R40.64], R13 ;  /* 0x0000000d28003986 */ /* 0x0005e2000c101504 */
[----:B------:R-:W-:Y:S02]  /*7960*/  ISETP.LT.AND P3, PT, R228, c[0x0][0x178], !P1 ;  /* 0x00005e00e4007a0c */ /* 0x000fe40004f61270 */
[C---:B---3--:R-:W-:Y:S01]  /*7970*/  IADD3 R37, R47.reuse, c[0x0][0x198], RZ ;  /* 0x000066002f257a10 */ /* 0x048fe20007ffe0ff */
[----:B0-----:R-:W-:Y:S01]  /*7980*/  IMAD.WIDE R28, R47, 0x2, R2 ;  /* 0x000000022f1c7825 */ /* 0x001fe200078e0202 */
[----:B------:R-:W-:-:S02]  /*7990*/  IADD3 R0, R224, 0x2d, RZ ;  /* 0x0000002de0007810 */ /* 0x000fc40007ffe0ff */
[----:B------:R-:W-:Y:S01]  /*79a0*/  PRMT R4, R25, 0x7632, R4 ;  /* 0x0000763219047816 */ /* 0x000fe20000000004 */
[----:B-1----:R-:W-:Y:S01]  /*79b0*/  IMAD.WIDE R24, R37, 0x2, R2 ;  /* 0x0000000225187825 */ /* 0x002fe200078e0202 */
[----:B------:R-:W-:Y:S02]  /*79c0*/  PRMT R16, R13, 0x7632, R16 ;  /* 0x000076320d107816 */ /* 0x000fe40000000010 */
[----:B------:R-:W-:Y:S01]  /*79d0*/  ISETP.LT.AND P1, PT, R244, c[0x0][0x178], !P1 ;  /* 0x00005e00f4007a0c */ /* 0x000fe20004f21270 */
[--C-:B--2---:R-:W-:Y:S01]  /*79e0*/  IMAD.WIDE R12, R47, 0x2, R56.reuse ;  /* 0x000000022f0c7825 */ /* 0x104fe200078e0238 */
[----:B------:R-:W-:Y:S01]  /*79f0*/  ISETP.GE.AND P4, PT, R0, c[0x0][0x17c], PT ;  /* 0x00005f0000007a0c */ /* 0x000fe20003f86270 */
[----:B------:R0:W-:Y:S01]  /*7a00*/  @P2 STG.E.U16 [R28.64], R4 ;  /* 0x000000041c002986 */ /* 0x0001e2000c101504 */
[----:B------:R-:W-:Y:S01]  /*7a10*/  IADD3 R0, R224, 0x2f, RZ ;  /* 0x0000002fe0007810 */ /* 0x000fe20007ffe0ff */
[C---:B------:R-:W-:Y:S01]  /*7a20*/  IMAD.WIDE R32, R37.reuse, 0x2, R56 ;  /* 0x0000000225207825 */ /* 0x040fe200078e0238 */
[----:B------:R-:W-:Y:S01]  /*7a30*/  IADD3 R37, R37, c[0x0][0x198], RZ ;  /* 0x0000660025257a10 */ /* 0x000fe20007ffe0ff */
[----:B------:R1:W-:Y:S01]  /*7a40*/  @P6 STG.E.U16 [R12.64], R16 ;  /* 0x000000100c006986 */ /* 0x0003e2000c101504 */
[----:B------:R-:W-:-:S02]  /*7a50*/  ISETP.LT.AND P6, PT, R228, c[0x0][0x178], !P5 ;  /* 0x00005e00e4007a0c */ /* 0x000fc40006fc1270 */
[----:B------:R-:W-:Y:S01]  /*7a60*/  ISETP.LT.AND P5, PT, R244, c[0x0][0x178], !P5 ;  /* 0x00005e00f4007a0c */ /* 0x000fe20006fa1270 */
[----:B------:R2:W-:Y:S01]  /*7a70*/  @P3 STG.E.U16 [R24.64], R21 ;  /* 0x0000001518003986 */ /* 0x0005e2000c101504 */
[----:B------:R-:W-:Y:S02]  /*7a80*/  ISETP.LT.AND P3, PT, R228, c[0x0][0x178], !P4 ;  /* 0x00005e00e4007a0c */ /* 0x000fe40006761270 */
[----:B------:R-:W-:Y:S01]  /*7a90*/  ISETP.LT.AND P4, PT, R244, c[0x0][0x178], !P4 ;  /* 0x00005e00f4007a0c */ /* 0x000fe20006781270 */
[----:B------:R3:W-:Y:S01]  /*7aa0*/  @P1 STG.E.U16 [R32.64], R5 ;  /* 0x0000000520001986 */ /* 0x0007e2000c101504 */
[----:B------:R-:W-:Y:S02]  /*7ab0*/  ISETP.GE.AND P0, PT, R0, c[0x0][0x17c], PT ;  /* 0x00005f0000007a0c */ /* 0x000fe40003f06270 */
[C---:B0-----:R-:W-:Y:S01]  /*7ac0*/  IADD3 R29, R37.reuse, c[0x0][0x198], RZ ;  /* 0x00006600251d7a10 */ /* 0x041fe20007ffe0ff */
[----:B-1----:R-:W-:Y:S01]  /*7ad0*/  IMAD.WIDE R12, R37, 0x2, R2 ;  /* 0x00000002250c7825 */ /* 0x002fe200078e0202 */
[----:B------:R-:W-:-:S02]  /*7ae0*/  IADD3 R0, R224, 0x30, RZ ;  /* 0x00000030e0007810 */ /* 0x000fc40007ffe0ff */
[----:B------:R-:W-:Y:S02]  /*7af0*/  IADD3 R8, R224, 0x31, RZ ;  /* 0x00000031e0087810 */ /* 0x000fe40007ffe0ff */
[----:B--2---:R-:W-:Y:S01]  /*7b00*/  PRMT R25, R21, 0x7632, R25 ;  /* 0x0000763215197816 */ /* 0x004fe20000000019 */
[----:B------:R-:W-:Y:S01]  /*7b10*/  IMAD.WIDE R20, R29, 0x2, R2 ;  /* 0x000000021d147825 */ /* 0x000fe200078e0202 */
[----:B------:R-:W-:Y:S02]  /*7b20*/  ISETP.GE.AND P2, PT, R0, c[0x0][0x17c], PT ;  /* 0x00005f0000007a0c */ /* 0x000fe40003f46270 */
[----:B---3--:R-:W-:Y:S01]  /*7b30*/  PRMT R33, R5, 0x7632, R33 ;  /* 0x0000763205217816 */ /* 0x008fe20000000021 */
[----:B------:R-:W-:Y:S01]  /*7b40*/  IMAD.WIDE R4, R37, 0x2, R56 ;  /* 0x0000000225047825 */ /* 0x000fe200078e0238 */
[----:B------:R0:W-:Y:S01]  /*7b50*/  @P3 STG.E.U16 [R12.64], R25 ;  /* 0x000000190c003986 */ /* 0x0001e2000c101504 */
[----:B------:R-:W-:Y:S02]  /*7b60*/  PRMT R28, R9, 0x7632, R28 ;  /* 0x00007632091c7816 */ /* 0x000fe4000000001c */
[----:B------:R-:W-:Y:S01]  /*7b70*/  ISETP.GE.AND P1, PT, R8, c[0x0][0x17c], PT ;  /* 0x00005f0008007a0c */ /* 0x000fe20003f26270 */
[----:B------:R1:W-:Y:S01]  /*7b80*/  @P4 STG.E.U16 [R4.64], R33 ;  /* 0x0000002104004986 */ /* 0x0003e2000c101504 */
[----:B------:R-:W-:-:S02]  /*7b90*/  ISETP.LT.AND P4, PT, R228, c[0x0][0x178], !P0 ;  /* 0x00005e00e4007a0c */ /* 0x000fc40004781270 */
[----:B------:R-:W-:Y:S01]  /*7ba0*/  ISETP.LT.AND P0, PT, R244, c[0x0][0x178], !P0 ;  /* 0x00005e00f4007a0c */ /* 0x000fe20004701270 */
[----:B------:R-:W-:Y:S01]  /*7bb0*/  @P6 STG.E.U16 [R20.64], R17 ;  /* 0x0000001114006986 */ /* 0x000fe2000c101504 */
[----:B------:R-:W-:Y:S01]  /*7bc0*/  IADD3 R0, R224, 0x32, RZ ;  /* 0x00000032e0007810 */ /* 0x000fe20007ffe0ff */
[C---:B0-----:R-:W-:Y:S01]  /*7bd0*/  IMAD.WIDE R24, R29.reuse, 0x2, R56 ;  /* 0x000000021d187825 */ /* 0x041fe200078e0238 */
[----:B------:R-:W-:Y:S02]  /*7be0*/  IADD3 R29, R29, c[0x0][0x198], RZ ;  /* 0x000066001d1d7a10 */ /* 0x000fe40007ffe0ff */
[----:B------:R-:W-:Y:S02]  /*7bf0*/  ISETP.GE.AND P3, PT, R0, c[0x0][0x17c], PT ;  /* 0x00005f0000007a0c */ /* 0x000fe40003f66270 */
[----:B------:R0:W-:Y:S01]  /*7c00*/  @P5 STG.E.U16 [R24.64], R9 ;  /* 0x0000000918005986 */ /* 0x0001e2000c101504 */
[----:B------:R-:W-:Y:S01]  /*7c10*/  IMAD.WIDE R12, R29, 0x2, R2 ;  /* 0x000000021d0c7825 */ /* 0x000fe200078e0202 */
[----:B------:R-:W-:-:S02]  /*7c20*/  ISETP.LT.AND P5, PT, R228, c[0x0][0x178], !P2 ;  /* 0x00005e00e4007a0c */ /* 0x000fc400057a1270 */
[----:B------:R-:W-:Y:S01]  /*7c30*/  ISETP.LT.AND P2, PT, R244, c[0x0][0x178], !P2 ;  /* 0x00005e00f4007a0c */ /* 0x000fe20005741270 */
[----:B-1----:R-:W-:Y:S01]  /*7c40*/  IMAD.WIDE R4, R29, 0x2, R56 ;  /* 0x000000021d047825 */ /* 0x002fe200078e0238 */
[----:B------:R-:W-:-:S04]  /*7c50*/  IADD3 R0, R224, 0x33, RZ ;  /* 0x00000033e0007810 */ /* 0x000fc80007ffe0ff */
[----:B------:R-:W-:Y:S02]  /*7c60*/  ISETP.GE.AND P6, PT, R0, c[0x0][0x17c], PT ;  /* 0x00005f0000007a0c */ /* 0x000fe40003fc6270 */
[----:B0-----:R-:W-:Y:S02]  /*7c70*/  PRMT R25, R17, 0x7632, R25 ;  /* 0x0000763211197816 */ /* 0x001fe40000000019 */
[----:B------:R-:W-:Y:S02]  /*7c80*/  IADD3 R17, R29, c[0x0][0x198], RZ ;  /* 0x000066001d117a10 */ /* 0x000fe40007ffe0ff */
[----:B------:R-:W-:Y:S01]  /*7c90*/  IADD3 R0, R224, 0x34, RZ ;  /* 0x00000034e0007810 */ /* 0x000fe20007ffe0ff */
[----:B------:R0:W-:Y:S01]  /*7ca0*/  @P4 STG.E.U16 [R12.64], R25 ;  /* 0x000000190c004986 */ /* 0x0001e2000c101504 */
[C---:B------:R-:W-:Y:S01]  /*7cb0*/  IADD3 R21, R17.reuse, c[0x0][0x198], RZ ;  /* 0x0000660011157a10 */ /* 0x040fe20007ffe0ff */
[C---:B------:R-:W-:Y:S01]  /*7cc0*/  IMAD.WIDE R8, R17.reuse, 0x2, R2 ;  /* 0x0000000211087825 */ /* 0x040fe200078e0202 */
[----:B------:R-:W-:Y:S01]  /*7cd0*/  ISETP.GE.AND P4, PT, R0, c[0x0][0x17c], PT ;  /* 0x00005f0000007a0c */ /* 0x000fe20003f86270 */
[----:B------:R1:W-:Y:S01]  /*7ce0*/  @P0 STG.E.U16 [R4.64], R28 ;  /* 0x0000001c04000986 */ /* 0x0003e2000c101504 */
[----:B------:R-:W-:Y:S01]  /*7cf0*/  ISETP.LT.AND P0, PT, R228, c[0x0][0x178], !P1 ;  /* 0x00005e00e4007a0c */ /* 0x000fe20004f01270 */
[----:B------:R-:W-:Y:S01]  /*7d00*/  IMAD.WIDE R16, R17, 0x2, R56 ;  /* 0x0000000211107825 */ /* 0x000fe200078e0238 */
[----:B------:R-:W-:Y:S01]  /*7d10*/  ISETP.LT.AND P1, PT, R244, c[0x0][0x178], !P1 ;  /* 0x00005e00f4007a0c */ /* 0x000fe20004f21270 */
[----:B------:R2:W-:Y:S01]  /*7d20*/  @P5 STG.E.U16 [R8.64], R30 ;  /* 0x0000001e08005986 */ /* 0x0005e2000c101504 */
[----:B------:R-:W-:Y:S01]  /*7d30*/  IADD3 R0, R224, 0x35, RZ ;  /* 0x00000035e0007810 */ /* 0x000fe20007ffe0ff */
[----:B0-----:R-:W-:-:S02]  /*7d40*/  IMAD.WIDE R12, R21, 0x2, R2 ;  /* 0x00000002150c7825 */ /* 0x001fc400078e0202 */
[----:B------:R0:W-:Y:S01]  /*7d50*/  @P2 STG.E.U16 [R16.64], R38 ;  /* 0x0000002610002986 */ /* 0x0001e2000c101504 */
[----:B------:R-:W-:Y:S01]  /*7d60*/  ISETP.LT.AND P2, PT, R228, c[0x0][0x178], !P6 ;  /* 0x00005e00e4007a0c */ /* 0x000fe20007741270 */
[C---:B-1----:R-:W-:Y:S01]  /*7d70*/  IMAD.WIDE R4, R21.reuse, 0x2, R56 ;  /* 0x0000000215047825 */ /* 0x042fe200078e0238 */
[----:B------:R-:W-:Y:S02]  /*7d80*/  IADD3 R21, R21, c[0x0][0x198], RZ ;  /* 0x0000660015157a10 */ /* 0x000fe40007ffe0ff */
[----:B------:R-:W-:Y:S02]  /*7d90*/  ISETP.LT.AND P6, PT, R244, c[0x0][0x178], !P6 ;  /* 0x00005e00f4007a0c */ /* 0x000fe400077c1270 */
[----:B--2---:R-:W-:Y:S02]  /*7da0*/  PRMT R9, R30, 0x7632, R9 ;  /* 0x000076321e097816 */ /* 0x004fe40000000009 */
[----:B------:R-:W-:Y:S02]  /*7db0*/  IADD3 R25, R21, c[0x0][0x198], RZ ;  /* 0x0000660015197a10 */ /* 0x000fe40007ffe0ff */
[----:B0-----:R-:W-:Y:S01]  /*7dc0*/  PRMT R17, R38, 0x7632, R17 ;  /* 0x0000763226117816 */ /* 0x001fe20000000011 */
[----:B------:R0:W-:Y:S01]  /*7dd0*/  @P0 STG.E.U16 [R12.64], R9 ;  /* 0x000000090c000986 */ /* 0x0001e2000c101504 */
[----:B------:R-:W-:-:S02]  /*7de0*/  ISETP.LT.AND P0, PT, R228, c[0x0][0x178], !P3 ;  /* 0x00005e00e4007a0c */ /* 0x000fc40005f01270 */
[----:B------:R-:W-:Y:S01]  /*7df0*/  ISETP.LT.AND P3, PT, R244, c[0x0][0x178], !P3 ;  /* 0x00005e00f4007a0c */ /* 0x000fe20005f61270 */
[----:B------:R1:W-:Y:S01]  /*7e00*/  @P1 STG.E.U16 [R4.64], R17 ;  /* 0x0000001104001986 */ /* 0x0003e2000c101504 */
[----:B------:R-:W-:Y:S02]  /*7e10*/  IADD3 R29, R25, c[0x0][0x198], RZ ;  /* 0x00006600191d7a10 */ /* 0x000fe40007ffe0ff */
[----:B------:R-:W-:Y:S02]  /*7e20*/  ISETP.GE.AND P5, PT, R0, c[0x0][0x17c], PT ;  /* 0x00005f0000007a0c */ /* 0x000fe40003fa6270 */
[----:B------:R-:W-:Y:S01]  /*7e30*/  IADD3 R0, R224, 0x36, RZ ;  /* 0x00000036e0007810 */ /* 0x000fe20007ffe0ff */
[----:B0-----:R-:W-:-:S03]  /*7e40*/  IMAD.WIDE R8, R21, 0x2, R2 ;  /* 0x0000000215087825 */ /* 0x001fc600078e0202 */
[----:B------:R-:W-:Y:S02]  /*7e50*/  ISETP.GE.AND P1, PT, R0, c[0x0][0x17c], PT ;  /* 0x00005f0000007a0c */ /* 0x000fe40003f26270 */
[----:B------:R-:W-:Y:S01]  /*7e60*/  IADD3 R0, R224, 0x37, RZ ;  /* 0x00000037e0007810 */ /* 0x000fe20007ffe0ff */
[----:B------:R-:W-:Y:S01]  /*7e70*/  IMAD.WIDE R12, R21, 0x2, R56 ;  /* 0x00000002150c7825 */ /* 0x000fe200078e0238 */
[----:B-1----:R-:W-:Y:S01]  /*7e80*/  PRMT R5, R26, 0x7632, R5 ;  /* 0x000076321a057816 */ /* 0x002fe20000000005 */
[----:B------:R0:W-:Y:S01]  /*7e90*/  @P0 STG.E.U16 [R8.64], R26 ;  /* 0x0000001a08000986 */ /* 0x0001e2000c101504 */
[----:B------:R-:W-:Y:S01]  /*7ea0*/  ISETP.GE.AND P0, PT, R0, c[0x0][0x17c], PT ;  /* 0x00005f0000007a0c */ /* 0x000fe20003f06270 */
[--C-:B------:R-:W-:Y:S01]  /*7eb0*/  IMAD.WIDE R16, R25, 0x2, R2.reuse ;  /* 0x0000000219107825 */ /* 0x100fe200078e0202 */
[----:B------:R-:W-:Y:S01]  /*7ec0*/  IADD3 R0, R224, 0x38, RZ ;  /* 0x00000038e0007810 */ /* 0x000fe20007ffe0ff */
[----:B------:R1:W-:Y:S01]  /*7ed0*/  @P3 STG.E.U16 [R12.64], R14 ;  /* 0x0000000e0c003986 */ /* 0x0003e2000c101504 */
[----:B------:R-:W-:Y:S01]  /*7ee0*/  ISETP.LT.AND P3, PT, R228, c[0x0][0x178], !P4 ;  /* 0x00005e00e4007a0c */ /* 0x000fe20006761270 */
[----:B------:R-:W-:Y:S01]  /*7ef0*/  IMAD.WIDE R20, R29, 0x2, R2 ;  /* 0x000000021d147825 */ /* 0x000fe200078e0202 */
[----:B------:R-:W-:Y:S01]  /*7f00*/  ISETP.LT.AND P4, PT, R244, c[0x0][0x178], !P4 ;  /* 0x00005e00f4007a0c */ /* 0x000fe20006781270 */
[----:B------:R2:W-:Y:S01]  /*7f10*/  @P2 STG.E.U16 [R16.64], R5 ;  /* 0x0000000510002986 */ /* 0x0005e2000c101504 */
[----:B------:R-:W-:-:S02]  /*7f20*/  ISETP.LT.AND P2, PT, R228, c[0x0][0x178], !P5 ;  /* 0x00005e00e4007a0c */ /* 0x000fc40006f41270 */
[----:B------:R-:W-:Y:S02]  /*7f30*/  ISETP.LT.AND P5, PT, R244, c[0x0][0x178], !P5 ;  /* 0x00005e00f4007a0c */ /* 0x000fe40006fa1270 */
[----:B0-----:R-:W-:Y:S02]  /*7f40*/  PRMT R9, R14, 0x7632, R9 ;  /* 0x000076320e097816 */ /* 0x001fe40000000009 */
[----:B-1----:R-:W-:Y:S01]  /*7f50*/  IADD3 R14, R224, 0x3a, RZ ;  /* 0x0000003ae00e7810 */ /* 0x002fe20007ffe0ff */
[----:B--2---:R-:W-:Y:S01]  /*7f60*/  IMAD.WIDE R4, R25, 0x2, R56 ;  /* 0x0000000219047825 */ /* 0x004fe200078e0238 */
[----:B------:R-:W-:-:S04]  /*7f70*/  IADD3 R25, R29, c[0x0][0x198], RZ ;  /* 0x000066001d197a10 */ /* 0x000fc80007ffe0ff */
[----:B------:R0:W-:Y:S01]  /*7f80*/  @P6 STG.E.U16 [R4.64], R9 ;  /* 0x0000000904006986 */ /* 0x0001e2000c101504 */
[----:B------:R-:W-:Y:S01]  /*7f90*/  IMAD.WIDE R12, R25, 0x2, R2 ;  /* 0x00000002190c7825 */ /* 0x000fe200078e0202 */
[----:B------:R-:W-:Y:S02]  /*7fa0*/  ISETP.GE.AND P6, PT, R0, c[0x0][0x17c], PT ;  /* 0x00005f0000007a0c */ /* 0x000fe40003fc6270 */
[----:B------:R1:W-:Y:S01]  /*7fb0*/  @P3 STG.E.U16 [R20.64], R22 ;  /* 0x0000001614003986 */ /* 0x0003e2000c101504 */
[----:B------:R-:W-:-:S04]  /*7fc0*/  IADD3 R0, R224, 0x39, RZ ;  /* 0x00000039e0007810 */ /* 0x000fc80007ffe0ff */
[----:B------:R-:W-:Y:S02]  /*7fd0*/  ISETP.GE.AND P3, PT, R0, c[0x0][0x17c], PT ;  /* 0x00005f0000007a0c */ /* 0x000fe40003f66270 */
[----:B------:R-:W-:Y:S01]  /*7fe0*/  IADD3 R0, R224, 0x3b, RZ ;  /* 0x0000003be0007810 */ /* 0x000fe20007ffe0ff */
[----:B0-----:R-:W-:Y:S01]  /*7ff0*/  IMAD.WIDE R8, R29, 0x2, R56 ;  /* 0x000000021d087825 */ /* 0x001fe200078e0238 */
[----:B------:R-:W-:Y:S02]  /*8000*/  PRMT R5, R22, 0x7632, R5 ;  /* 0x0000763216057816 */ /* 0x000fe40000000005 */
[----:B-1----:R-:W-:Y:S02]  /*8010*/  IADD3 R21, R25, c[0x0][0x198], RZ ;  /* 0x0000660019157a10 */ /* 0x002fe40007ffe0ff */
[----:B------:R0:W-:Y:S01]  /*8020*/  @P4 STG.E.U16 [R8.64], R6 ;  /* 0x0000000608004986 */ /* 0x0001e2000c101504 */
[----:B------:R-:W-:Y:S02]  /*8030*/  ISETP.LT.AND P4, PT, R228, c[0x0][0x178], !P1 ;  /* 0x00005e00e4007a0c */ /* 0x000fe40004f81270 */
[----:B------:R-:W-:Y:S01]  /*8040*/  ISETP.LT.AND P1, PT, R244, c[0x0][0x178], !P1 ;  /* 0x00005e00f4007a0c */ /* 0x000fe20004f21270 */
[----:B------:R1:W-:Y:S01]  /*8050*/  @P2 STG.E.U16 [R12.64], R5 ;  /* 0x000000050c002986 */ /* 0x0003e2000c101504 */
[----:B------:R-:W-:Y:S01]  /*8060*/  PRMT R20, R6, 0x7632, R20 ;  /* 0x0000763206147816 */ /* 0x000fe20000000014 */
[----:B------:R-:W-:Y:S01]  /*8070*/  IMAD.WIDE R16, R21, 0x2, R2 ;  /* 0x0000000215107825 */ /* 0x000fe200078e0202 */
[----:B------:R-:W-:-:S02]  /*8080*/  ISETP.GE.AND P2, PT, R14, c[0x0][0x17c], PT ;  /* 0x00005f000e007a0c */ /* 0x000fc40003f46270 */
[----:B------:R-:W-:Y:S01]  /*8090*/  PRMT R14, R10, 0x7632, R14 ;  /* 0x000076320a0e7816 */ /* 0x000fe2000000000e */
[----:B0-----:R-:W-:Y:S01]  /*80a0*/  IMAD.WIDE R8, R21, 0x2, R56 ;  /* 0x0000000215087825 */ /* 0x001fe200078e0238 */
[----:B------:R-:W-:-:S03]  /*80b0*/  PRMT R6, R18, 0x7632, R6 ;  /* 0x0000763212067816 */ /* 0x000fc60000000006 */
[----:B-1----:R-:W-:Y:S01]  /*80c0*/  IMAD.WIDE R4, R25, 0x2, R56 ;  /* 0x0000000219047825 */ /* 0x002fe200078e0238 */
[----:B------:R-:W-:-:S04]  /*80d0*/  IADD3 R13, R21, c[0x0][0x198], RZ ;  /* 0x00006600150d7a10 */ /* 0x000fc80007ffe0ff */
[----:B------:R0:W-:Y:S01]  /*80e0*/  @P5 STG.E.U16 [R4.64], R20 ;  /* 0x0000001404005986 */ /* 0x0001e2000c101504 */
[C---:B------:R-:W-:Y:S02]  /*80f0*/  IADD3 R21, R13.reuse, c[0x0][0x198], RZ ;  /* 0x000066000d157a10 */ /* 0x040fe40007ffe0ff */
[----:B------:R-:W-:Y:S01]  /*8100*/  ISETP.GE.AND P5, PT, R0, c[0x0][0x17c], PT ;  /* 0x00005f0000007a0c */ /* 0x000fe20003fa6270 */
[----:B------:R1:W-:Y:S01]  /*8110*/  @P4 STG.E.U16 [R16.64], R18 ;  /* 0x0000001210004986 */ /* 0x0003e2000c101504 */
[----:B------:R-:W-:Y:S02]  /*8120*/  ISETP.LT.AND P4, PT, R228, c[0x0][0x178], !P0 ;  /* 0x00005e00e4007a0c */ /* 0x000fe40004781270 */
[----:B------:R-:W-:Y:S01]  /*8130*/  ISETP.LT.AND P0, PT, R244, c[0x0][0x178], !P0 ;  /* 0x00005e00f4007a0c */ /* 0x000fe20004701270 */
[----:B------:R2:W-:Y:S01]  /*8140*/  @P1 STG.E.U16 [R8.64], R10 ;  /* 0x0000000a08001986 */ /* 0x0005e2000c101504 */
[----:B------:R-:W-:Y:S02]  /*8150*/  ISETP.LT.AND P1, PT, R228, c[0x0][0x178], !P6 ;  /* 0x00005e00e4007a0c */ /* 0x000fe40007721270 */
[----:B------:R-:W-:Y:S01]  /*8160*/  ISETP.LT.AND P6, PT, R244, c[0x0][0x178], !P6 ;  /* 0x00005e00f4007a0c */ /* 0x000fe200077c1270 */
[----:B0-----:R-:W-:Y:S01]  /*8170*/  IMAD.WIDE R4, R13, 0x2, R2 ;  /* 0x000000020d047825 */ /* 0x001fe200078e0202 */
[----:B------:R-:W-:-:S03]  /*8180*/  IADD3 R0, R224, 0x3c, RZ ;  /* 0x0000003ce0007810 */ /* 0x000fc60007ffe0ff */
[----:B------:R-:W-:Y:S01]  /*8190*/  IMAD.WIDE R12, R13, 0x2, R56 ;  /* 0x000000020d0c7825 */ /* 0x000fe200078e0238 */
[----:B-1----:R-:W-:Y:S01]  /*81a0*/  PRMT R18, R39, 0x7632, R18 ;  /* 0x0000763227127816 */ /* 0x002fe20000000012 */
[----:B------:R0:W-:Y:S01]  /*81b0*/  @P4 STG.E.U16 [R4.64], R6 ;  /* 0x0000000604004986 */ /* 0x0001e2000c101504 */
[----:B------:R-:W-:Y:S01]  /*81c0*/  ISETP.GE.AND P4, PT, R0, c[0x0][0x17c], PT ;  /* 0x00005f0000007a0c */ /* 0x000fe20003f86270 */
[----:B--2---:R-:W-:Y:S01]  /*81d0*/  IMAD.WIDE R8, R21, 0x2, R2 ;  /* 0x0000000215087825 */ /* 0x004fe200078e0202 */
[----:B------:R-:W-:Y:S01]  /*81e0*/  PRMT R10, R31, 0x7632, R10 ;  /* 0x000076321f0a7816 */ /* 0x000fe2000000000a */
[----:B------:R1:W-:Y:S01]  /*81f0*/  @P0 STG.E.U16 [R12.64], R14 ;  /* 0x0000000e0c000986 */ /* 0x0003e2000c101504 */
[----:B------:R-:W-:Y:S01]  /*8200*/  ISETP.LT.AND P0, PT, R228, c[0x0][0x178], !P3 ;  /* 0x00005e00e4007a0c */ /* 0x000fe20005f01270 */
[C---:B------:R-:W-:Y:S01]  /*8210*/  IMAD.WIDE R16, R21.reuse, 0x2, R56 ;  /* 0x0000000215107825 */ /* 0x040fe200078e0238 */
[----:B------:R-:W-:Y:S01]  /*8220*/  ISETP.LT.AND P3, PT, R244, c[0x0][0x178], !P3 ;  /* 0x00005e00f4007a0c */ /* 0x000fe20005f61270 */
[----:B------:R2:W-:Y:S01]  /*8230*/  @P1 STG.E.U16 [R8.64], R31 ;  /* 0x0000001f08001986 */ /* 0x0005e2000c101504 */
[----:B------:R-:W-:-:S02]  /*8240*/  IADD3 R21, R21, c[0x0][0x198], RZ ;  /* 0x0000660015157a10 */ /* 0x000fc40007ffe0ff */
[----:B------:R-:W-:Y:S01]  /*8250*/  ISETP.LT.AND P1, PT, R228, c[0x0][0x178], !P2 ;  /* 0x00005e00e4007a0c */ /* 0x000fe20005721270 */
[----:B------:R3:W-:Y:S01]  /*8260*/  @P6 STG.E.U16 [R16.64], R39 ;  /* 0x0000002710006986 */ /* 0x0007e2000c101504 */
[C---:B------:R-:W-:Y:S01]  /*8270*/  IADD3 R25, R21.reuse, c[0x0][0x198], RZ ;  /* 0x0000660015197a10 */ /* 0x040fe20007ffe0ff */
[--C-:B0-----:R-:W-:Y:S01]  /*8280*/  IMAD.WIDE R4, R21, 0x2, R2.reuse ;  /* 0x0000000215047825 */ /* 0x101fe200078e0202 */
[----:B------:R-:W-:Y:S02]  /*8290*/  ISETP.LT.AND P2, PT, R244, c[0x0][0x178], !P2 ;  /* 0x00005e00f4007a0c */ /* 0x000fe40005741270 */
[C---:B------:R-:W-:Y:S01]  /*82a0*/  IADD3 R0, R224.reuse, 0x3e, RZ ;  /* 0x0000003ee0007810 */ /* 0x040fe20007ffe0ff */
[----:B-1----:R-:W-:Y:S01]  /*82b0*/  IMAD.WIDE R12, R25, 0x2, R2 ;  /* 0x00000002190c7825 */ /* 0x002fe200078e0202 */
[----:B------:R0:W-:Y:S01]  /*82c0*/  @P0 STG.E.U16 [R4.64], R10 ;  /* 0x0000000a04000986 */ /* 0x0001e2000c101504 */
[----:B------:R-:W-:Y:S02]  /*82d0*/  IADD3 R6, R224, 0x3d, RZ ;  /* 0x0000003de0067810 */ /* 0x000fe40007ffe0ff */
[----:B--2---:R-:W-:Y:S01]  /*82e0*/  IMAD.WIDE R8, R21, 0x2, R56 ;  /* 0x0000000215087825 */ /* 0x004fe200078e0238 */
[----:B------:R-:W-:-:S02]  /*82f0*/  ISETP.GE.AND P0, PT, R0, c[0x0][0x17c], PT ;  /* 0x00005f0000007a0c */ /* 0x000fc40003f06270 */
[----:B---3--:R-:W-:Y:S02]  /*8300*/  IADD3 R17, R25, c[0x0][0x198], RZ ;  /* 0x0000660019117a10 */ /* 0x008fe40007ffe0ff */
[----:B------:R1:W-:Y:S01]  /*8310*/  @P3 STG.E.U16 [R8.64], R18 ;  /* 0x0000001208003986 */ /* 0x0003e2000c101504 */
[C---:B------:R-:W-:Y:S02]  /*8320*/  ISETP.LT.AND P3, PT, R228.reuse, c[0x0][0x178], !P4 ;  /* 0x00005e00e4007a0c */ /* 0x040fe40006761270 */
[----:B------:R-:W-:Y:S01]  /*8330*/  IADD3 R21, R17, c[0x0][0x198], RZ ;  /* 0x0000660011157a10 */ /* 0x000fe20007ffe0ff */
[----:B------:R2:W-:Y:S01]  /*8340*/  @P1 STG.E.U16 [R12.64], R27 ;  /* 0x0000001b0c001986 */ /* 0x0005e2000c101504 */
[----:B------:R-:W-:Y:S01]  /*8350*/  ISETP.LT.AND P1, PT, R228, c[0x0][0x178], !P5 ;  /* 0x00005e00e4007a0c */ /* 0x000fe20006f21270 */
[----:B0-----:R-:W-:Y:S01]  /*8360*/  IMAD.WIDE R4, R25, 0x2, R56 ;  /* 0x0000000219047825 */ /* 0x001fe200078e0238 */
[----:B------:R-:W-:Y:S02]  /*8370*/  ISETP.LT.AND P5, PT, R244, c[0x0][0x178], !P5 ;  /* 0x00005e00f4007a0c */ /* 0x000fe40006fa1270 */
[----:B------:R-:W-:-:S02]  /*8380*/  ISETP.GE.AND P6, PT, R6, c[0x0][0x17c], PT ;  /* 0x00005f0006007a0c */ /* 0x000fc40003fc6270 */
[----:B------:R-:W-:Y:S01]  /*8390*/  PRMT R0, R27, 0x7632, R0 ;  /* 0x000076321b007816 */ /* 0x000fe20000000000 */
[----:B-1----:R-:W-:Y:S01]  /*83a0*/  IMAD.WIDE R8, R17, 0x2, R2 ;  /* 0x0000000211087825 */ /* 0x002fe200078e0202 */
[----:B------:R-:W-:Y:S01]  /*83b0*/  PRMT R6, R15, 0x7632, R6 ;  /* 0x000076320f067816 */ /* 0x000fe20000000006 */
[----:B------:R0:W-:Y:S01]  /*83c0*/  @P2 STG.E.U16 [R4.64], R15 ;  /* 0x0000000f04002986 */ /* 0x0001e2000c101504 */
[----:B------:R-:W-:Y:S01]  /*83d0*/  IADD3 R224, R224, 0x3f, RZ ;  /* 0x0000003fe0e07810 */ /* 0x000fe20007ffe0ff */
[----:B--2---:R-:W-:Y:S01]  /*83e0*/  IMAD.WIDE R12, R17, 0x2, R56 ;  /* 0x00000002110c7825 */ /* 0x004fe200078e0238 */
[----:B------:R-:W-:Y:S01]  /*83f0*/  ISETP.LT.AND P4, PT, R244, c[0x0][0x178], !P4 ;  /* 0x00005e00f4007a0c */ /* 0x000fe20006781270 */
[----:B------:R1:W-:Y:S01]  /*8400*/  @P1 STG.E.U16 [R8.64], R0 ;  /* 0x0000000008001986 */ /* 0x0003e2000c101504 */
[C---:B------:R-:W-:Y:S01]  /*8410*/  IADD3 R25, R21.reuse, c[0x0][0x198], RZ ;  /* 0x0000660015197a10 */ /* 0x040fe20007ffe0ff */
[----:B------:R-:W-:Y:S01]  /*8420*/  IMAD.WIDE R16, R21, 0x2, R2 ;  /* 0x0000000215107825 */ /* 0x000fe200078e0202 */
[----:B------:R-:W-:Y:S01]  /*8430*/  ISETP.GE.AND P2, PT, R224, c[0x0][0x17c], PT ;  /* 0x00005f00e0007a0c */ /* 0x000fe20003f46270 */
[----:B------:R2:W-:Y:S01]  /*8440*/  @P5 STG.E.U16 [R12.64], R6 ;  /* 0x000000060c005986 */ /* 0x0005e2000c101504 */
[----:B------:R-:W-:-:S02]  /*8450*/  ISETP.LT.AND P5, PT, R228, c[0x0][0x178], !P6 ;  /* 0x00005e00e4007a0c */ /* 0x000fc400077a1270 */
[----:B------:R-:W-:Y:S01]  /*8460*/  ISETP.LT.AND P6, PT, R244, c[0x0][0x178], !P6 ;  /* 0x00005e00f4007a0c */ /* 0x000fe200077c1270 */
[----:B------:R3:W-:Y:S01]  /*8470*/  @P3 STG.E.U16 [R16.64], R23 ;  /* 0x0000001710003986 */ /* 0x0007e2000c101504 */
[----:B------:R-:W-:Y:S01]  /*8480*/  ISETP.LT.AND P3, PT, R228, c[0x0][0x178], !P0 ;  /* 0x00005e00e4007a0c */ /* 0x000fe20004761270 */
[----:B0-----:R-:W-:Y:S01]  /*8490*/  IMAD.WIDE R4, R21, 0x2, R56 ;  /* 0x0000000215047825 */ /* 0x001fe200078e0238 */
[----:B------:R-:W-:Y:S02]  /*84a0*/  ISETP.LT.AND P0, PT, R244, c[0x0][0x178], !P0 ;  /* 0x00005e00f4007a0c */ /* 0x000fe40004701270 */
[C---:B------:R-:W-:Y:S01]  /*84b0*/  IADD3 R27, R25.reuse, c[0x0][0x198], RZ ;  /* 0x00006600191b7a10 */ /* 0x040fe20007ffe0ff */
[C---:B-1----:R-:W-:Y:S01]  /*84c0*/  IMAD.WIDE R8, R25.reuse, 0x2, R2 ;  /* 0x0000000219087825 */ /* 0x042fe200078e0202 */
[----:B------:R-:W-:Y:S01]  /*84d0*/  ISETP.LT.AND P1, PT, R228, c[0x0][0x178], !P2 ;  /* 0x00005e00e4007a0c */ /* 0x000fe20005721270 */
[----:B------:R0:W-:Y:S01]  /*84e0*/  @P4 STG.E.U16 [R4.64], R7 ;  /* 0x0000000704004986 */ /* 0x0001e2000c101504 */
[----:B------:R-:W-:Y:S01]  /*84f0*/  ISETP.LT.AND P2, PT, R244, c[0x0][0x178], !P2 ;  /* 0x00005e00f4007a0c */ /* 0x000fe20005741270 */
[----:B--2---:R-:W-:Y:S01]  /*8500*/  IMAD.WIDE R12, R25, 0x2, R56 ;  /* 0x00000002190c7825 */ /* 0x004fe200078e0238 */
[----:B------:R-:W-:-:S02]  /*8510*/  IADD3 R21, R27, c[0x0][0x198], RZ ;  /* 0x000066001b157a10 */ /* 0x000fc40007ffe0ff */
[----:B------:R-:W-:Y:S01]  /*8520*/  PRMT R0, R23, 0x7632, R0 ;  /* 0x0000763217007816 */ /* 0x000fe20000000000 */
[----:B------:R-:W-:Y:S01]  /*8530*/  IMAD.WIDE R14, R27, 0x2, R2 ;  /* 0x000000021b0e7825 */ /* 0x000fe200078e0202 */
[----:B------:R-:W-:-:S03]  /*8540*/  PRMT R6, R7, 0x7632, R6 ;  /* 0x0000763207067816 */ /* 0x000fc60000000006 */
[----:B---3--:R-:W-:Y:S01]  /*8550*/  IMAD.WIDE R16, R27, 0x2, R56 ;  /* 0x000000021b107825 */ /* 0x008fe200078e0238 */
[----:B------:R1:W-:Y:S01]  /*8560*/  @P5 STG.E.U16 [R8.64], R0 ;  /* 0x0000000008005986 */ /* 0x0003e2000c101504 */
[----:B0-----:R-:W-:Y:S02]  /*8570*/  PRMT R5, R19, 0x7632, R5 ;  /* 0x0000763213057816 */ /* 0x001fe40000000005 */
[C---:B------:R-:W-:Y:S01]  /*8580*/  IMAD.WIDE R2, R21.reuse, 0x2, R2 ;  /* 0x0000000215027825 */ /* 0x040fe200078e0202 */
[----:B------:R1:W-:Y:S03]  /*8590*/  @P6 STG.E.U16 [R12.64], R6 ;  /* 0x000000060c006986 */ /* 0x0003e6000c101504 */
[----:B------:R-:W-:Y:S01]  /*85a0*/  IMAD.WIDE R56, R21, 0x2, R56 ;  /* 0x0000000215387825 */ /* 0x000fe200078e0238 */
[----:B------:R1:W-:Y:S04]  /*85b0*/  @P3 STG.E.U16 [R14.64], R19 ;  /* 0x000000130e003986 */ /* 0x0003e8000c101504 */
[----:B------:R1:W-:Y:S04]  /*85c0*/  @P0 STG.E.U16 [R16.64], R11 ;  /* 0x0000000b10000986 */ /* 0x0003e8000c101504 */
[----:B------:R1:W-:Y:S01]  /*85d0*/  @P1 STG.E.U16 [R2.64], R5 ;  /* 0x0000000502001986 */ /* 0x0003e2000c101504 */
[----:B------:R-:W-:Y:S05]  /*85e0*/  @!P2 EXIT ;  /* 0x000000000000a94d */ /* 0x000fea0003800000 */
[----:B------:R-:W-:-:S05]  /*85f0*/  PRMT R28, R11, 0x7632, R28 ;  /* 0x000076320b1c7816 */ /* 0x000fca000000001c */
[----:B------:R-:W-:Y:S01]  /*8600*/  STG.E.U16 [R56.64], R28 ;  /* 0x0000001c38007986 */ /* 0x000fe2000c101504 */
[----:B------:R-:W-:Y:S05]  /*8610*/  EXIT ;  /* 0x000000000000794d */ /* 0x000fea0003800000 */
.L_x_4:
[----:B------:R-:W-:-:S00]  /*8620*/  BRA `(.L_x_4) ;  /* 0xfffffff000007947 */ /* 0x000fc0000383ffff */
[----:B------:R-:W-:-:S00]  /*8630*/  NOP ;  /* 0x0000000000007918 */ /* 0x000fc00000000000 */
        /* <DEDUP_REMOVED lines=12> */
.L_x_5:


//--------------------- .nv.shared.matmul_kernel  --------------------------
	.section	.nv.shared.matmul_kernel,"aw",@nobits
	.sectionflags	@""
	.align	16
